// auto-generated by cutlass_sweep.gemm — config: {"arch": "sm_90", "cluster_m": 1, "cluster_n": 1, "dtype": "e4m3", "dtype_b": "e4m3", "layout": "nt", "stages": 0, "tile_k": 128, "tile_m": 256, "tile_n": 128}
#include "cutlass/cutlass.h"
#include "cutlass/gemm/collective/collective_builder.hpp"
#include "cutlass/gemm/device/gemm_universal_adapter.h"
#include "cutlass/gemm/kernel/gemm_universal.hpp"
#include "cutlass/epilogue/collective/collective_builder.hpp"

using ElemA = cutlass::float_e4m3_t;
using ElemB = cutlass::float_e4m3_t;
using ElemCD = cutlass::float_e4m3_t;
using Acc  = float;
using TileShape    = cute::Shape<cute::_256, cute::_128, cute::_128>;
using ClusterShape = cute::Shape<cute::_1, cute::_1, cute::_1>;

using CollectiveEpilogue = typename cutlass::epilogue::collective::CollectiveBuilder<
    cutlass::arch::Sm90, cutlass::arch::OpClassTensorOp,
    TileShape, ClusterShape,
    cutlass::epilogue::collective::EpilogueTileAuto,
    Acc, Acc,
    ElemCD, cutlass::layout::RowMajor, 128 / cutlass::sizeof_bits<ElemCD>::value,
    ElemCD, cutlass::layout::RowMajor, 128 / cutlass::sizeof_bits<ElemCD>::value,
    cutlass::epilogue::collective::EpilogueScheduleAuto
  >::CollectiveOp;

using CollectiveMainloop = typename cutlass::gemm::collective::CollectiveBuilder<
    cutlass::arch::Sm90, cutlass::arch::OpClassTensorOp,
    ElemA, cutlass::layout::RowMajor, 128 / cutlass::sizeof_bits<ElemA>::value,
    ElemB, cutlass::layout::ColumnMajor, 128 / cutlass::sizeof_bits<ElemB>::value,
    Acc,
    TileShape, ClusterShape,
    cutlass::gemm::collective::StageCountAutoCarveout<static_cast<int>(sizeof(typename CollectiveEpilogue::SharedStorage))>,
    cutlass::gemm::collective::KernelScheduleAuto
  >::CollectiveOp;

using GemmKernel = cutlass::gemm::kernel::GemmUniversal<
    cute::Shape<int,int,int,int>,
    CollectiveMainloop,
    CollectiveEpilogue
>;
using Gemm = cutlass::gemm::device::GemmUniversalAdapter<GemmKernel>;

// Force the device kernel symbol into the cubin without needing a host main.
auto* _anchor = &cutlass::device_kernel<GemmKernel>;


// ===== COMPILED SASS (sm_90a) =====

	.target	sm_90a

	.elftype	@"ET_EXEC"


//--------------------- .note.nv.tkinfo           --------------------------
	.section	.note.nv.tkinfo,"",@"SHT_NOTE"
	.sectionflags	@"SHF_NOTE_NV_TKINFO"
	.tkinfo
        /*0018*/ 	.word	0x00000002
        /*0030*/ 	.string	""
        /*0030*/ 	.string	"ptxas"
        /*0030*/ 	.string	"Cuda compilation tools, release 13.0, V13.0.88"
        /*0030*/ 	.string	"Build cuda_13.0.r13.0/compiler.36424714_0"
        /*0030*/ 	.string	"-arch sm_90a -m 64 "



//--------------------- .note.nv.cuinfo           --------------------------
	.section	.note.nv.cuinfo,"",@"SHT_NOTE"
	.sectionflags	@"SHF_NOTE_NV_CUINFO"
        /*0018*/ 	.short	0x0002
        /*001a*/ 	.short	0x005a
        /*001c*/ 	.short	0x0082
	.zero		2


//--------------------- .nv.info                  --------------------------
	.section	.nv.info,"",@"SHT_CUDA_INFO"
	.align	4


	//----- nvinfo : EIATTR_REGCOUNT
	.align		4
        /*0000*/ 	.byte	0x04, 0x2f
        /*0002*/ 	.short	(.L_12 - .L_11)
	.align		4
.L_11:
        /*0004*/ 	.word	index@(_ZN7cutlass13device_kernelINS_4gemm6kernel13GemmUniversalIN4cute5tupleIJiiiiEEENS1_10collective13CollectiveMmaINS1_37MainloopSm90TmaGmmaWarpSpecializedFP8ILi4ENS5_IJNS4_1CILi1EEESB_SB_EEENS1_35KernelTmaWarpSpecializedCooperativeEEENS5_IJNSA_ILi256EEENSA_ILi128EEESG_EEENS_12float_e4m3_tENS5_IJlSB_lEEESI_SJ_NS4_8TiledMMAINS4_8MMA_AtomIJNS4_4SM904GMMA31MMA_64x128x32_F32E4M3E4M3_SS_TNILNSN_7ScaleInE1ELSP_1EEEEEENS4_6LayoutINS5_IJNSA_ILi2EEESB_SB_EEENS5_IJSB_NSA_ILi0EEESV_EEEEENS5_IJNS4_10UnderscoreESY_SY_EEEEENS4_13SM90_TMA_LOADENS4_14ComposedLayoutINS4_7SwizzleILi3ELi4ELi3EEENS4_18smem_ptr_flag_bitsILi8EEENSS_INS5_IJNSA_ILi8EEESG_EEENS5_IJSG_SB_EEEEEEEvNS4_8identityES11_S1B_vS1C_EENS_8epilogue10collective6detail29Sm90TmaWarpSpecializedAdapterINS1F_15DefaultEpilogueISI_SJ_SJ_NS1E_6thread17LinearCombinationISI_Li1EffLNS1J_9ScaleType4KindE0ELNS_15FloatRoundStyleE2ESI_EENS1_15EpilogueDefaultEEEEEvvEEEEvNT_6ParamsE)
        /*0008*/ 	.word	0x000000a8


	//----- nvinfo : EIATTR_FRAME_SIZE
	.align		4
.L_12:
        /*000c*/ 	.byte	0x04, 0x11
        /*000e*/ 	.short	(.L_14 - .L_13)
	.align		4
.L_13:
        /*0010*/ 	.word	index@(_ZN7cutlass13device_kernelINS_4gemm6kernel13GemmUniversalIN4cute5tupleIJiiiiEEENS1_10collective13CollectiveMmaINS1_37MainloopSm90TmaGmmaWarpSpecializedFP8ILi4ENS5_IJNS4_1CILi1EEESB_SB_EEENS1_35KernelTmaWarpSpecializedCooperativeEEENS5_IJNSA_ILi256EEENSA_ILi128EEESG_EEENS_12float_e4m3_tENS5_IJlSB_lEEESI_SJ_NS4_8TiledMMAINS4_8MMA_AtomIJNS4_4SM904GMMA31MMA_64x128x32_F32E4M3E4M3_SS_TNILNSN_7ScaleInE1ELSP_1EEEEEENS4_6LayoutINS5_IJNSA_ILi2EEESB_SB_EEENS5_IJSB_NSA_ILi0EEESV_EEEEENS5_IJNS4_10UnderscoreESY_SY_EEEEENS4_13SM90_TMA_LOADENS4_14ComposedLayoutINS4_7SwizzleILi3ELi4ELi3EEENS4_18smem_ptr_flag_bitsILi8EEENSS_INS5_IJNSA_ILi8EEESG_EEENS5_IJSG_SB_EEEEEEEvNS4_8identityES11_S1B_vS1C_EENS_8epilogue10collective6detail29Sm90TmaWarpSpecializedAdapterINS1F_15DefaultEpilogueISI_SJ_SJ_NS1E_6thread17LinearCombinationISI_Li1EffLNS1J_9ScaleType4KindE0ELNS_15FloatRoundStyleE2ESI_EENS1_15EpilogueDefaultEEEEEvvEEEEvNT_6ParamsE)
        /*0014*/ 	.word	0x000000f0


	//----- nvinfo : EIATTR_MIN_STACK_SIZE
	.align		4
.L_14:
        /*0018*/ 	.byte	0x04, 0x12
        /*001a*/ 	.short	(.L_16 - .L_15)
	.align		4
.L_15:
        /*001c*/ 	.word	index@(_ZN7cutlass13device_kernelINS_4gemm6kernel13GemmUniversalIN4cute5tupleIJiiiiEEENS1_10collective13CollectiveMmaINS1_37MainloopSm90TmaGmmaWarpSpecializedFP8ILi4ENS5_IJNS4_1CILi1EEESB_SB_EEENS1_35KernelTmaWarpSpecializedCooperativeEEENS5_IJNSA_ILi256EEENSA_ILi128EEESG_EEENS_12float_e4m3_tENS5_IJlSB_lEEESI_SJ_NS4_8TiledMMAINS4_8MMA_AtomIJNS4_4SM904GMMA31MMA_64x128x32_F32E4M3E4M3_SS_TNILNSN_7ScaleInE1ELSP_1EEEEEENS4_6LayoutINS5_IJNSA_ILi2EEESB_SB_EEENS5_IJSB_NSA_ILi0EEESV_EEEEENS5_IJNS4_10UnderscoreESY_SY_EEEEENS4_13SM90_TMA_LOADENS4_14ComposedLayoutINS4_7SwizzleILi3ELi4ELi3EEENS4_18smem_ptr_flag_bitsILi8EEENSS_INS5_IJNSA_ILi8EEESG_EEENS5_IJSG_SB_EEEEEEEvNS4_8identityES11_S1B_vS1C_EENS_8epilogue10collective6detail29Sm90TmaWarpSpecializedAdapterINS1F_15DefaultEpilogueISI_SJ_SJ_NS1E_6thread17LinearCombinationISI_Li1EffLNS1J_9ScaleType4KindE0ELNS_15FloatRoundStyleE2ESI_EENS1_15EpilogueDefaultEEEEEvvEEEEvNT_6ParamsE)
        /*0020*/ 	.word	0x000000f0
.L_16:


//--------------------- .nv.compat                --------------------------
	.section	.nv.compat,"",@"SHT_CUDA_COMPAT_INFO"
	.align	4
        /*0000*/ 	.byte	0x02, 0x09, 0x01, 0x00, 0x02, 0x02, 0x04, 0x00, 0x02, 0x05, 0x05, 0x00, 0x03, 0x07, 0x01, 0x01
        /*0010*/ 	.byte	0x02, 0x03, 0x01, 0x00, 0x02, 0x06, 0x01, 0x00, 0x04, 0x0b, 0x08, 0x00, 0x00, 0x00, 0x00, 0x00
        /*0020*/ 	.byte	0x00, 0x00, 0x00, 0x00


//--------------------- .nv.info._ZN7cutlass13device_kernelINS_4gemm6kernel13GemmUniversalIN4cute5tupleIJiiiiEEENS1_10collective13CollectiveMmaINS1_37MainloopSm90TmaGmmaWarpSpecializedFP8ILi4ENS5_IJNS4_1CILi1EEESB_SB_EEENS1_35KernelTmaWarpSpecializedCooperativeEEENS5_IJNSA_ILi256EEENSA_ILi128EEESG_EEENS_12float_e4m3_tENS5_IJlSB_lEEESI_SJ_NS4_8TiledMMAINS4_8MMA_AtomIJNS4_4SM904GMMA31MMA_64x128x32_F32E4M3E4M3_SS_TNILNSN_7ScaleInE1ELSP_1EEEEEENS4_6LayoutINS5_IJNSA_ILi2EEESB_SB_EEENS5_IJSB_NSA_ILi0EEESV_EEEEENS5_IJNS4_10UnderscoreESY_SY_EEEEENS4_13SM90_TMA_LOADENS4_14ComposedLayoutINS4_7SwizzleILi3ELi4ELi3EEENS4_18smem_ptr_flag_bitsILi8EEENSS_INS5_IJNSA_ILi8EEESG_EEENS5_IJSG_SB_EEEEEEEvNS4_8identityES11_S1B_vS1C_EENS_8epilogue10collective6detail29Sm90TmaWarpSpecializedAdapterINS1F_15DefaultEpilogueISI_SJ_SJ_NS1E_6thread17LinearCombinationISI_Li1EffLNS1J_9ScaleType4KindE0ELNS_15FloatRoundStyleE2ESI_EENS1_15EpilogueDefaultEEEEEvvEEEEvNT_6ParamsE --------------------------
	.section	.nv.info._ZN7cutlass13device_kernelINS_4gemm6kernel13GemmUniversalIN4cute5tupleIJiiiiEEENS1_10collective13CollectiveMmaINS1_37MainloopSm90TmaGmmaWarpSpecializedFP8ILi4ENS5_IJNS4_1CILi1EEESB_SB_EEENS1_35KernelTmaWarpSpecializedCooperativeEEENS5_IJNSA_ILi256EEENSA_ILi128EEESG_EEENS_12float_e4m3_tENS5_IJlSB_lEEESI_SJ_NS4_8TiledMMAINS4_8MMA_AtomIJNS4_4SM904GMMA31MMA_64x128x32_F32E4M3E4M3_SS_TNILNSN_7ScaleInE1ELSP_1EEEEEENS4_6LayoutINS5_IJNSA_ILi2EEESB_SB_EEENS5_IJSB_NSA_ILi0EEESV_EEEEENS5_IJNS4_10UnderscoreESY_SY_EEEEENS4_13SM90_TMA_LOADENS4_14ComposedLayoutINS4_7SwizzleILi3ELi4ELi3EEENS4_18smem_ptr_flag_bitsILi8EEENSS_INS5_IJNSA_ILi8EEESG_EEENS5_IJSG_SB_EEEEEEEvNS4_8identityES11_S1B_vS1C_EENS_8epilogue10collective6detail29Sm90TmaWarpSpecializedAdapterINS1F_15DefaultEpilogueISI_SJ_SJ_NS1E_6thread17LinearCombinationISI_Li1EffLNS1J_9ScaleType4KindE0ELNS_15FloatRoundStyleE2ESI_EENS1_15EpilogueDefaultEEEEEvvEEEEvNT_6ParamsE,"",@"SHT_CUDA_INFO"
	.sectionflags	@""
	.align	4


	//----- nvinfo : EIATTR_CUDA_API_VERSION
	.align		4
        /*0000*/ 	.byte	0x04, 0x37
        /*0002*/ 	.short	(.L_18 - .L_17)
.L_17:
        /*0004*/ 	.word	0x00000082


	//----- nvinfo : EIATTR_KPARAM_INFO
	.align		4
.L_18:
        /*0008*/ 	.byte	0x04, 0x17
        /*000a*/ 	.short	(.L_20 - .L_19)
.L_19:
        /*000c*/ 	.word	0x00000000
        /*0010*/ 	.short	0x0000
        /*0012*/ 	.short	0x0070
        /*0014*/ 	.byte	0x00, 0xf0, 0x01, 0x10


	//----- nvinfo : EIATTR_SPARSE_MMA_MASK
	.align		4
.L_20:
        /*0018*/ 	.byte	0x03, 0x50
        /*001a*/ 	.short	0x0000


	//----- nvinfo : EIATTR_MAXREG_COUNT
	.align		4
        /*001c*/ 	.byte	0x03, 0x1b
        /*001e*/ 	.short	0x00a8


	//----- nvinfo : EIATTR_NUM_BARRIERS
	.align		4
        /*0020*/ 	.byte	0x02, 0x4c
        /*0022*/ 	.byte	0x01
	.zero		1


	//----- nvinfo : EIATTR_ANNOTATIONS
	.align		4
        /*0024*/ 	.byte	0x04, 0x55
        /*0026*/ 	.short	(.L_22 - .L_21)


	//   ....[0]....
.L_21:
        /*0028*/ 	.word	0x00000001
        /*002c*/ 	.byte	0x90, 0x05, 0x00, 0x00, 0x01, 0x00, 0x00, 0x00, 0xb0, 0x05, 0x00, 0x00, 0x01, 0x00, 0x00, 0x00
        /* <DEDUP_REMOVED lines=185> */
        /*0bcc*/ 	.byte	0xc0, 0x03, 0x01, 0x00


	//----- nvinfo : EIATTR_MERCURY_ISA_VERSION
	.align		4
.L_22:
        /*0bd0*/ 	.byte	0x03, 0x5f
        /*0bd2*/ 	.short	0x0101


	//----- nvinfo : EIATTR_INT_WARP_WIDE_INSTR_OFFSETS
	.align		4
        /*0bd4*/ 	.byte	0x04, 0x31
        /*0bd6*/ 	.short	(.L_24 - .L_23)


	//   ....[0]....
.L_23:
        /*0bd8*/ 	.word	0x00000460


	//   ....[1]....
        /*0bdc*/ 	.word	0x00000470


	//   ....[2]....
        /*0be0*/ 	.word	0x000005a0


	//----- nvinfo : EIATTR_COOP_GROUP_MASK_REGIDS
	.align		4
.L_24:
        /*0be4*/ 	.byte	0x04, 0x29
        /*0be6*/ 	.short	(.L_26 - .L_25)


	//   ....[0]....
.L_25:
        /*0be8*/ 	.word	0xffffffff


	//   ....[1]....
        /*0bec*/ 	.word	0xffffffff


	//   ....[2]....
        /*0bf0*/ 	.word	0xffffffff


	//   ....[3]....
        /*0bf4*/ 	.word	0xffffffff


	//   ....[4]....
        /*0bf8*/ 	.word	0xffffffff


	//----- nvinfo : EIATTR_COOP_GROUP_INSTR_OFFSETS
	.align		4
.L_26:
        /*0bfc*/ 	.byte	0x04, 0x28
        /*0bfe*/ 	.short	(.L_28 - .L_27)


	//   ....[0]....
.L_27:
        /*0c00*/ 	.word	0x00000070


	//   ....[1]....
        /*0c04*/ 	.word	0x00000080


	//   ....[2]....
        /*0c08*/ 	.word	0x000001a0


	//   ....[3]....
        /*0c0c*/ 	.word	0x000003b0


	//   ....[4]....
        /*0c10*/ 	.word	0x000012f0


	//----- nvinfo : EIATTR_REG_RECONFIG
	.align		4
.L_28:
        /*0c14*/ 	.byte	0x01, 0x54
	.zero		2


	//----- nvinfo : EIATTR_MBARRIER_INSTR_OFFSETS
	.align		4
        /*0c18*/ 	.byte	0x04, 0x39
        /*0c1a*/ 	.short	(.L_30 - .L_29)


	//   ....[0]....
.L_29:
        /*0c1c*/ 	.word	0x00000320
        /*0c20*/ 	.word	0x000000ff
        /*0c24*/ 	.word	0x00000000
        /*0c28*/ 	.short	0x0100
        /*0c2a*/ 	.byte	0x09
	.zero		1


	//   ....[1]....
        /*0c2c*/ 	.word	0x00000330
        /*0c30*/ 	.word	0x000000ff
        /*0c34*/ 	.word	0x00000020
        /*0c38*/ 	.short	0x0100
        /*0c3a*/ 	.byte	0x09
	.zero		1


	//   ....[2]....
        /*0c3c*/ 	.word	0x00000340
        /*0c40*/ 	.word	0x000000ff
        /*0c44*/ 	.word	0x00000008
        /*0c48*/ 	.short	0x0100
        /*0c4a*/ 	.byte	0x09
	.zero		1


	//   ....[3]....
        /*0c4c*/ 	.word	0x00000350
        /*0c50*/ 	.word	0x000000ff
        /*0c54*/ 	.word	0x00000028
        /*0c58*/ 	.short	0x0100
        /*0c5a*/ 	.byte	0x09
	.zero		1


	//   ....[4]....
        /*0c5c*/ 	.word	0x00000360
        /*0c60*/ 	.word	0x000000ff
        /*0c64*/ 	.word	0x00000010
        /*0c68*/ 	.short	0x0100
        /*0c6a*/ 	.byte	0x09
	.zero		1


	//   ....[5]....
        /*0c6c*/ 	.word	0x00000370
        /*0c70*/ 	.word	0x000000ff
        /*0c74*/ 	.word	0x00000030
        /*0c78*/ 	.short	0x0100
        /*0c7a*/ 	.byte	0x09
	.zero		1


	//   ....[6]....
        /*0c7c*/ 	.word	0x00000380
        /*0c80*/ 	.word	0x000000ff
        /*0c84*/ 	.word	0x00000018
        /*0c88*/ 	.short	0x0100
        /*0c8a*/ 	.byte	0x09
	.zero		1


	//   ....[7]....
        /*0c8c*/ 	.word	0x00000390
        /*0c90*/ 	.word	0x000000ff
        /*0c94*/ 	.word	0x00000038
        /*0c98*/ 	.short	0x0100
        /*0c9a*/ 	.byte	0x09
	.zero		1


	//   ....[8]....
        /*0c9c*/ 	.word	0x000005d0
        /*0ca0*/ 	.word	0x000000ff
        /*0ca4*/ 	.word	0x00000050
        /*0ca8*/ 	.short	0x0100
        /*0caa*/ 	.byte	0x06
	.zero		1


	//   ....[9]....
        /*0cac*/ 	.word	0x000005e0
        /*0cb0*/ 	.word	0x000000ff
        /*0cb4*/ 	.word	0x00000058
        /*0cb8*/ 	.short	0x0100
        /*0cba*/ 	.byte	0x06
	.zero		1


	//   ....[10]....
        /*0cbc*/ 	.word	0x00001af0
        /*0cc0*/ 	.word	0x000000ff
        /*0cc4*/ 	.word	0x00000000
        /*0cc8*/ 	.short	0x010a
        /*0cca*/ 	.byte	0x06
	.zero		1


	//   ....[11]....
        /*0ccc*/ 	.word	0x00001b30
        /*0cd0*/ 	.word	0x000000ff
        /*0cd4*/ 	.word	0x00000000
        /*0cd8*/ 	.short	0x010a
        /*0cda*/ 	.byte	0x06
	.zero		1


	//   ....[12]....
        /*0cdc*/ 	.word	0x00002ea0
        /*0ce0*/ 	.word	0x000000ff
        /*0ce4*/ 	.word	0x00000000
        /*0ce8*/ 	.short	0x010a
        /*0cea*/ 	.byte	0x10
	.zero		1


	//   ....[13]....
        /*0cec*/ 	.word	0x00002ee0
        /*0cf0*/ 	.word	0x000000ff
        /*0cf4*/ 	.word	0x00000000
        /*0cf8*/ 	.short	0x010a
        /*0cfa*/ 	.byte	0x10
	.zero		1


	//   ....[14]....
        /*0cfc*/ 	.word	0x00004040
        /*0d00*/ 	.word	0x000000ff
        /*0d04*/ 	.word	0x00000000
        /*0d08*/ 	.short	0x0101
        /*0d0a*/ 	.byte	0x08
	.zero		1


	//   ....[15]....
        /*0d0c*/ 	.word	0x000051b0
        /*0d10*/ 	.word	0x000000ff
        /*0d14*/ 	.word	0x00000000
        /*0d18*/ 	.short	0x0101
        /*0d1a*/ 	.byte	0x06
	.zero		1


	//   ....[16]....
        /*0d1c*/ 	.word	0x0000f5d0
        /*0d20*/ 	.word	0x0000000d
        /*0d24*/ 	.word	0x00000020
        /*0d28*/ 	.short	0x010a
        /*0d2a*/ 	.byte	0x3f
	.zero		1


	//   ....[17]....
        /*0d2c*/ 	.word	0x0000f9e0
        /*0d30*/ 	.word	0x00000003
        /*0d34*/ 	.word	0x00000058
        /*0d38*/ 	.short	0x0101
        /*0d3a*/ 	.byte	0x3f
	.zero		1


	//   ....[18]....
        /*0d3c*/ 	.word	0x00010110
        /*0d40*/ 	.word	0x00000007
        /*0d44*/ 	.word	0x00000000
        /*0d48*/ 	.short	0x010a
        /*0d4a*/ 	.byte	0x3f
	.zero		1


	//   ....[19]....
        /*0d4c*/ 	.word	0x00010190
        /*0d50*/ 	.word	0x00000009
        /*0d54*/ 	.word	0x00000000
        /*0d58*/ 	.short	0x010a
        /*0d5a*/ 	.byte	0x3f
	.zero		1


	//   ....[20]....
        /*0d5c*/ 	.word	0x00010220
        /*0d60*/ 	.word	0x00000006
        /*0d64*/ 	.word	0x00000000
        /*0d68*/ 	.short	0x010a
        /*0d6a*/ 	.byte	0x3f
	.zero		1


	//   ....[21]....
        /*0d6c*/ 	.word	0x000102b0
        /*0d70*/ 	.word	0x00000003
        /*0d74*/ 	.word	0x00000000
        /*0d78*/ 	.short	0x010a
        /*0d7a*/ 	.byte	0x3f
	.zero		1


	//   ....[22]....
        /*0d7c*/ 	.word	0x00010320
        /*0d80*/ 	.word	0x00000003
        /*0d84*/ 	.word	0x00000000
        /*0d88*/ 	.short	0x010a
        /*0d8a*/ 	.byte	0x3f
	.zero		1


	//   ....[23]....
        /*0d8c*/ 	.word	0x00010390
        /*0d90*/ 	.word	0x00000000
        /*0d94*/ 	.word	0x00000000
        /*0d98*/ 	.short	0x010a
        /*0d9a*/ 	.byte	0x3f
	.zero		1


	//   ....[24]....
        /*0d9c*/ 	.word	0x00010470
        /*0da0*/ 	.word	0x0000000d
        /*0da4*/ 	.word	0x00000020
        /*0da8*/ 	.short	0x010a
        /*0daa*/ 	.byte	0x3f
	.zero		1


	//   ....[25]....
        /*0dac*/ 	.word	0x00010550
        /*0db0*/ 	.word	0x00000007
        /*0db4*/ 	.word	0x00000000
        /*0db8*/ 	.short	0x010a
        /*0dba*/ 	.byte	0x3f
	.zero		1


	//   ....[26]....
        /*0dbc*/ 	.word	0x000105a0
        /*0dc0*/ 	.word	0x00000009
        /*0dc4*/ 	.word	0x00000000
        /*0dc8*/ 	.short	0x010a
        /*0dca*/ 	.byte	0x3f
	.zero		1


	//   ....[27]....
        /*0dcc*/ 	.word	0x000105f0
        /*0dd0*/ 	.word	0x00000006
        /*0dd4*/ 	.word	0x00000000
        /*0dd8*/ 	.short	0x010a
        /*0dda*/ 	.byte	0x3f
	.zero		1


	//----- nvinfo : EIATTR_NUM_MBARRIERS
	.align		4
.L_30:
        /*0ddc*/ 	.byte	0x03, 0x38
        /*0dde*/ 	.short	0x000a


	//----- nvinfo : EIATTR_EXIT_INSTR_OFFSETS
	.align		4
        /*0de0*/ 	.byte	0x04, 0x1c
        /*0de2*/ 	.short	(.L_32 - .L_31)


	//   ....[0]....
.L_31:
        /*0de4*/ 	.word	0x00000640


	//   ....[1]....
        /*0de8*/ 	.word	0x00000f90


	//   ....[2]....
        /*0dec*/ 	.word	0x0000ec10


	//   ....[3]....
        /*0df0*/ 	.word	0x0000f260


	//   ....[4]....
        /*0df4*/ 	.word	0x00010300


	//----- nvinfo : EIATTR_MAX_THREADS
	.align		4
.L_32:
        /*0df8*/ 	.byte	0x04, 0x05
        /*0dfa*/ 	.short	(.L_34 - .L_33)
.L_33:
        /*0dfc*/ 	.word	0x00000180
        /*0e00*/ 	.word	0x00000001
        /*0e04*/ 	.word	0x00000001


	//----- nvinfo : EIATTR_CRS_STACK_SIZE
	.align		4
.L_34:
        /*0e08*/ 	.byte	0x04, 0x1e
        /*0e0a*/ 	.short	(.L_36 - .L_35)
.L_35:
        /*0e0c*/ 	.word	0x00000000


	//----- nvinfo : EIATTR_CBANK_PARAM_SIZE
	.align		4
.L_36:
        /*0e10*/ 	.byte	0x03, 0x19
        /*0e12*/ 	.short	0x0470


	//----- nvinfo : EIATTR_PARAM_CBANK
	.align		4
        /*0e14*/ 	.byte	0x04, 0x0a
        /*0e16*/ 	.short	(.L_38 - .L_37)
	.align		4
.L_37:
        /*0e18*/ 	.word	index@(.nv.constant0._ZN7cutlass13device_kernelINS_4gemm6kernel13GemmUniversalIN4cute5tupleIJiiiiEEENS1_10collective13CollectiveMmaINS1_37MainloopSm90TmaGmmaWarpSpecializedFP8ILi4ENS5_IJNS4_1CILi1EEESB_SB_EEENS1_35KernelTmaWarpSpecializedCooperativeEEENS5_IJNSA_ILi256EEENSA_ILi128EEESG_EEENS_12float_e4m3_tENS5_IJlSB_lEEESI_SJ_NS4_8TiledMMAINS4_8MMA_AtomIJNS4_4SM904GMMA31MMA_64x128x32_F32E4M3E4M3_SS_TNILNSN_7ScaleInE1ELSP_1EEEEEENS4_6LayoutINS5_IJNSA_ILi2EEESB_SB_EEENS5_IJSB_NSA_ILi0EEESV_EEEEENS5_IJNS4_10UnderscoreESY_SY_EEEEENS4_13SM90_TMA_LOADENS4_14ComposedLayoutINS4_7SwizzleILi3ELi4ELi3EEENS4_18smem_ptr_flag_bitsILi8EEENSS_INS5_IJNSA_ILi8EEESG_EEENS5_IJSG_SB_EEEEEEEvNS4_8identityES11_S1B_vS1C_EENS_8epilogue10collective6detail29Sm90TmaWarpSpecializedAdapterINS1F_15DefaultEpilogueISI_SJ_SJ_NS1E_6thread17LinearCombinationISI_Li1EffLNS1J_9ScaleType4KindE0ELNS_15FloatRoundStyleE2ESI_EENS1_15EpilogueDefaultEEEEEvvEEEEvNT_6ParamsE)
        /*0e1c*/ 	.short	0x0210
        /*0e1e*/ 	.short	0x0470


	//----- nvinfo : EIATTR_SW_WAR
	.align		4
.L_38:
        /*0e20*/ 	.byte	0x04, 0x36
        /*0e22*/ 	.short	(.L_40 - .L_39)
.L_39:
        /*0e24*/ 	.word	0x00000008
.L_40:


//--------------------- .nv.callgraph             --------------------------
	.section	.nv.callgraph,"",@"SHT_CUDA_CALLGRAPH"
	.align	4
	.sectionentsize	8
	.align		4
        /*0000*/ 	.word	0x00000000
	.align		4
        /*0004*/ 	.word	0xffffffff
	.align		4
        /*0008*/ 	.word	0x00000000
	.align		4
        /*000c*/ 	.word	0xfffffffe
	.align		4
        /*0010*/ 	.word	0x00000000
	.align		4
        /*0014*/ 	.word	0xfffffffd
	.align		4
        /*0018*/ 	.word	0x00000000
	.align		4
        /*001c*/ 	.word	0xfffffffc


//--------------------- .nv.constant4             --------------------------
	.section	.nv.constant4,"a",@progbits
	.align	8
	.align		8
.nv.constant4:
        /*0000*/ 	.dword	_ZN40_INTERNAL_870c6983_4_k_cu_5727c980_190674cuda3std3__45__cpo5beginE
	.align		8
        /*0008*/ 	.dword	_ZN40_INTERNAL_870c6983_4_k_cu_5727c980_190674cuda3std3__45__cpo3endE
	.align		8
        /*0010*/ 	.dword	_ZN40_INTERNAL_870c6983_4_k_cu_5727c980_190674cuda3std3__45__cpo6cbeginE
	.align		8
        /*0018*/ 	.dword	_ZN40_INTERNAL_870c6983_4_k_cu_5727c980_190674cuda3std3__45__cpo4cendE
	.align		8
        /*0020*/ 	.dword	_ZN40_INTERNAL_870c6983_4_k_cu_5727c980_190674cuda3std3__442_GLOBAL__N__870c6983_4_k_cu_5727c980_190676ignoreE
	.align		8
        /*0028*/ 	.dword	_ZN40_INTERNAL_870c6983_4_k_cu_5727c980_190674cuda3std3__419piecewise_constructE
	.align		8
        /*0030*/ 	.dword	_ZN40_INTERNAL_870c6983_4_k_cu_5727c980_190674cuda3std3__48in_placeE
	.align		8
        /*0038*/ 	.dword	_ZN40_INTERNAL_870c6983_4_k_cu_5727c980_190674cuda3std6ranges3__45__cpo4swapE
	.align		8
        /*0040*/ 	.dword	_ZN40_INTERNAL_870c6983_4_k_cu_5727c980_190674cuda3std6ranges3__45__cpo9iter_moveE
	.align		8
        /*0048*/ 	.dword	_ZN40_INTERNAL_870c6983_4_k_cu_5727c980_190674cute7productE
	.align		8
        /*0050*/ 	.dword	_ZN40_INTERNAL_870c6983_4_k_cu_5727c980_190674cute1_E


//--------------------- .text._ZN7cutlass13device_kernelINS_4gemm6kernel13GemmUniversalIN4cute5tupleIJiiiiEEENS1_10collective13CollectiveMmaINS1_37MainloopSm90TmaGmmaWarpSpecializedFP8ILi4ENS5_IJNS4_1CILi1EEESB_SB_EEENS1_35KernelTmaWarpSpecializedCooperativeEEENS5_IJNSA_ILi256EEENSA_ILi128EEESG_EEENS_12float_e4m3_tENS5_IJlSB_lEEESI_SJ_NS4_8TiledMMAINS4_8MMA_AtomIJNS4_4SM904GMMA31MMA_64x128x32_F32E4M3E4M3_SS_TNILNSN_7ScaleInE1ELSP_1EEEEEENS4_6LayoutINS5_IJNSA_ILi2EEESB_SB_EEENS5_IJSB_NSA_ILi0EEESV_EEEEENS5_IJNS4_10UnderscoreESY_SY_EEEEENS4_13SM90_TMA_LOADENS4_14ComposedLayoutINS4_7SwizzleILi3ELi4ELi3EEENS4_18smem_ptr_flag_bitsILi8EEENSS_INS5_IJNSA_ILi8EEESG_EEENS5_IJSG_SB_EEEEEEEvNS4_8identityES11_S1B_vS1C_EENS_8epilogue10collective6detail29Sm90TmaWarpSpecializedAdapterINS1F_15DefaultEpilogueISI_SJ_SJ_NS1E_6thread17LinearCombinationISI_Li1EffLNS1J_9ScaleType4KindE0ELNS_15FloatRoundStyleE2ESI_EENS1_15EpilogueDefaultEEEEEvvEEEEvNT_6ParamsE --------------------------
	.section	.text._ZN7cutlass13device_kernelINS_4gemm6kernel13GemmUniversalIN4cute5tupleIJiiiiEEENS1_10collective13CollectiveMmaINS1_37MainloopSm90TmaGmmaWarpSpecializedFP8ILi4ENS5_IJNS4_1CILi1EEESB_SB_EEENS1_35KernelTmaWarpSpecializedCooperativeEEENS5_IJNSA_ILi256EEENSA_ILi128EEESG_EEENS_12float_e4m3_tENS5_IJlSB_lEEESI_SJ_NS4_8TiledMMAINS4_8MMA_AtomIJNS4_4SM904GMMA31MMA_64x128x32_F32E4M3E4M3_SS_TNILNSN_7ScaleInE1ELSP_1EEEEEENS4_6LayoutINS5_IJNSA_ILi2EEESB_SB_EEENS5_IJSB_NSA_ILi0EEESV_EEEEENS5_IJNS4_10UnderscoreESY_SY_EEEEENS4_13SM90_TMA_LOADENS4_14ComposedLayoutINS4_7SwizzleILi3ELi4ELi3EEENS4_18smem_ptr_flag_bitsILi8EEENSS_INS5_IJNSA_ILi8EEESG_EEENS5_IJSG_SB_EEEEEEEvNS4_8identityES11_S1B_vS1C_EENS_8epilogue10collective6detail29Sm90TmaWarpSpecializedAdapterINS1F_15DefaultEpilogueISI_SJ_SJ_NS1E_6thread17LinearCombinationISI_Li1EffLNS1J_9ScaleType4KindE0ELNS_15FloatRoundStyleE2ESI_EENS1_15EpilogueDefaultEEEEEvvEEEEvNT_6ParamsE,"ax",@progbits
	.align	128
.text._ZN7cutlass13device_kernelINS_4gemm6kernel13GemmUniversalIN4cute5tupleIJiiiiEEENS1_10collective13CollectiveMmaINS1_37MainloopSm90TmaGmmaWarpSpecializedFP8ILi4ENS5_IJNS4_1CILi1EEESB_SB_EEENS1_35KernelTmaWarpSpecializedCooperativeEEENS5_IJNSA_ILi256EEENSA_ILi128EEESG_EEENS_12float_e4m3_tENS5_IJlSB_lEEESI_SJ_NS4_8TiledMMAINS4_8MMA_AtomIJNS4_4SM904GMMA31MMA_64x128x32_F32E4M3E4M3_SS_TNILNSN_7ScaleInE1ELSP_1EEEEEENS4_6LayoutINS5_IJNSA_ILi2EEESB_SB_EEENS5_IJSB_NSA_ILi0EEESV_EEEEENS5_IJNS4_10UnderscoreESY_SY_EEEEENS4_13SM90_TMA_LOADENS4_14ComposedLayoutINS4_7SwizzleILi3ELi4ELi3EEENS4_18smem_ptr_flag_bitsILi8EEENSS_INS5_IJNSA_ILi8EEESG_EEENS5_IJSG_SB_EEEEEEEvNS4_8identityES11_S1B_vS1C_EENS_8epilogue10collective6detail29Sm90TmaWarpSpecializedAdapterINS1F_15DefaultEpilogueISI_SJ_SJ_NS1E_6thread17LinearCombinationISI_Li1EffLNS1J_9ScaleType4KindE0ELNS_15FloatRoundStyleE2ESI_EENS1_15EpilogueDefaultEEEEEvvEEEEvNT_6ParamsE:
        .type           _ZN7cutlass13device_kernelINS_4gemm6kernel13GemmUniversalIN4cute5tupleIJiiiiEEENS1_10collective13CollectiveMmaINS1_37MainloopSm90TmaGmmaWarpSpecializedFP8ILi4ENS5_IJNS4_1CILi1EEESB_SB_EEENS1_35KernelTmaWarpSpecializedCooperativeEEENS5_IJNSA_ILi256EEENSA_ILi128EEESG_EEENS_12float_e4m3_tENS5_IJlSB_lEEESI_SJ_NS4_8TiledMMAINS4_8MMA_AtomIJNS4_4SM904GMMA31MMA_64x128x32_F32E4M3E4M3_SS_TNILNSN_7ScaleInE1ELSP_1EEEEEENS4_6LayoutINS5_IJNSA_ILi2EEESB_SB_EEENS5_IJSB_NSA_ILi0EEESV_EEEEENS5_IJNS4_10UnderscoreESY_SY_EEEEENS4_13SM90_TMA_LOADENS4_14ComposedLayoutINS4_7SwizzleILi3ELi4ELi3EEENS4_18smem_ptr_flag_bitsILi8EEENSS_INS5_IJNSA_ILi8EEESG_EEENS5_IJSG_SB_EEEEEEEvNS4_8identityES11_S1B_vS1C_EENS_8epilogue10collective6detail29Sm90TmaWarpSpecializedAdapterINS1F_15DefaultEpilogueISI_SJ_SJ_NS1E_6thread17LinearCombinationISI_Li1EffLNS1J_9ScaleType4KindE0ELNS_15FloatRoundStyleE2ESI_EENS1_15EpilogueDefaultEEEEEvvEEEEvNT_6ParamsE,@function
        .size           _ZN7cutlass13device_kernelINS_4gemm6kernel13GemmUniversalIN4cute5tupleIJiiiiEEENS1_10collective13CollectiveMmaINS1_37MainloopSm90TmaGmmaWarpSpecializedFP8ILi4ENS5_IJNS4_1CILi1EEESB_SB_EEENS1_35KernelTmaWarpSpecializedCooperativeEEENS5_IJNSA_ILi256EEENSA_ILi128EEESG_EEENS_12float_e4m3_tENS5_IJlSB_lEEESI_SJ_NS4_8TiledMMAINS4_8MMA_AtomIJNS4_4SM904GMMA31MMA_64x128x32_F32E4M3E4M3_SS_TNILNSN_7ScaleInE1ELSP_1EEEEEENS4_6LayoutINS5_IJNSA_ILi2EEESB_SB_EEENS5_IJSB_NSA_ILi0EEESV_EEEEENS5_IJNS4_10UnderscoreESY_SY_EEEEENS4_13SM90_TMA_LOADENS4_14ComposedLayoutINS4_7SwizzleILi3ELi4ELi3EEENS4_18smem_ptr_flag_bitsILi8EEENSS_INS5_IJNSA_ILi8EEESG_EEENS5_IJSG_SB_EEEEEEEvNS4_8identityES11_S1B_vS1C_EENS_8epilogue10collective6detail29Sm90TmaWarpSpecializedAdapterINS1F_15DefaultEpilogueISI_SJ_SJ_NS1E_6thread17LinearCombinationISI_Li1EffLNS1J_9ScaleType4KindE0ELNS_15FloatRoundStyleE2ESI_EENS1_15EpilogueDefaultEEEEEvvEEEEvNT_6ParamsE,(.L_x_329 - _ZN7cutlass13device_kernelINS_4gemm6kernel13GemmUniversalIN4cute5tupleIJiiiiEEENS1_10collective13CollectiveMmaINS1_37MainloopSm90TmaGmmaWarpSpecializedFP8ILi4ENS5_IJNS4_1CILi1EEESB_SB_EEENS1_35KernelTmaWarpSpecializedCooperativeEEENS5_IJNSA_ILi256EEENSA_ILi128EEESG_EEENS_12float_e4m3_tENS5_IJlSB_lEEESI_SJ_NS4_8TiledMMAINS4_8MMA_AtomIJNS4_4SM904GMMA31MMA_64x128x32_F32E4M3E4M3_SS_TNILNSN_7ScaleInE1ELSP_1EEEEEENS4_6LayoutINS5_IJNSA_ILi2EEESB_SB_EEENS5_IJSB_NSA_ILi0EEESV_EEEEENS5_IJNS4_10UnderscoreESY_SY_EEEEENS4_13SM90_TMA_LOADENS4_14ComposedLayoutINS4_7SwizzleILi3ELi4ELi3EEENS4_18smem_ptr_flag_bitsILi8EEENSS_INS5_IJNSA_ILi8EEESG_EEENS5_IJSG_SB_EEEEEEEvNS4_8identityES11_S1B_vS1C_EENS_8epilogue10collective6detail29Sm90TmaWarpSpecializedAdapterINS1F_15DefaultEpilogueISI_SJ_SJ_NS1E_6thread17LinearCombinationISI_Li1EffLNS1J_9ScaleType4KindE0ELNS_15FloatRoundStyleE2ESI_EENS1_15EpilogueDefaultEEEEEvvEEEEvNT_6ParamsE)
        .other          _ZN7cutlass13device_kernelINS_4gemm6kernel13GemmUniversalIN4cute5tupleIJiiiiEEENS1_10collective13CollectiveMmaINS1_37MainloopSm90TmaGmmaWarpSpecializedFP8ILi4ENS5_IJNS4_1CILi1EEESB_SB_EEENS1_35KernelTmaWarpSpecializedCooperativeEEENS5_IJNSA_ILi256EEENSA_ILi128EEESG_EEENS_12float_e4m3_tENS5_IJlSB_lEEESI_SJ_NS4_8TiledMMAINS4_8MMA_AtomIJNS4_4SM904GMMA31MMA_64x128x32_F32E4M3E4M3_SS_TNILNSN_7ScaleInE1ELSP_1EEEEEENS4_6LayoutINS5_IJNSA_ILi2EEESB_SB_EEENS5_IJSB_NSA_ILi0EEESV_EEEEENS5_IJNS4_10UnderscoreESY_SY_EEEEENS4_13SM90_TMA_LOADENS4_14ComposedLayoutINS4_7SwizzleILi3ELi4ELi3EEENS4_18smem_ptr_flag_bitsILi8EEENSS_INS5_IJNSA_ILi8EEESG_EEENS5_IJSG_SB_EEEEEEEvNS4_8identityES11_S1B_vS1C_EENS_8epilogue10collective6detail29Sm90TmaWarpSpecializedAdapterINS1F_15DefaultEpilogueISI_SJ_SJ_NS1E_6thread17LinearCombinationISI_Li1EffLNS1J_9ScaleType4KindE0ELNS_15FloatRoundStyleE2ESI_EENS1_15EpilogueDefaultEEEEEvvEEEEvNT_6ParamsE,@"STO_CUDA_ENTRY STV_DEFAULT"
_ZN7cutlass13device_kernelINS_4gemm6kernel13GemmUniversalIN4cute5tupleIJiiiiEEENS1_10collective13CollectiveMmaINS1_37MainloopSm90TmaGmmaWarpSpecializedFP8ILi4ENS5_IJNS4_1CILi1EEESB_SB_EEENS1_35KernelTmaWarpSpecializedCooperativeEEENS5_IJNSA_ILi256EEENSA_ILi128EEESG_EEENS_12float_e4m3_tENS5_IJlSB_lEEESI_SJ_NS4_8TiledMMAINS4_8MMA_AtomIJNS4_4SM904GMMA31MMA_64x128x32_F32E4M3E4M3_SS_TNILNSN_7ScaleInE1ELSP_1EEEEEENS4_6LayoutINS5_IJNSA_ILi2EEESB_SB_EEENS5_IJSB_NSA_ILi0EEESV_EEEEENS5_IJNS4_10UnderscoreESY_SY_EEEEENS4_13SM90_TMA_LOADENS4_14ComposedLayoutINS4_7SwizzleILi3ELi4ELi3EEENS4_18smem_ptr_flag_bitsILi8EEENSS_INS5_IJNSA_ILi8EEESG_EEENS5_IJSG_SB_EEEEEEEvNS4_8identityES11_S1B_vS1C_EENS_8epilogue10collective6detail29Sm90TmaWarpSpecializedAdapterINS1F_15DefaultEpilogueISI_SJ_SJ_NS1E_6thread17LinearCombinationISI_Li1EffLNS1J_9ScaleType4KindE0ELNS_15FloatRoundStyleE2ESI_EENS1_15EpilogueDefaultEEEEEvvEEEEvNT_6ParamsE:
[----:B------:R-:W0:Y:S02]  /*0000*/  LDC R1, c[0x0][0x28] ;  /* 0x00000a00ff017b82 */ /* 0x000e240000000800 */
[----:B0-----:R-:W-:Y:S01]  /*0010*/  VIADD R1, R1, 0xffffff10 ;  /* 0xffffff1001017836 */ /* 0x001fe20000000000 */
[----:B------:R-:W0:Y:S01]  /*0020*/  S2R R2, SR_TID.X ;  /* 0x0000000000027919 */ /* 0x000e220000002100 */
[----:B------:R-:W-:Y:S01]  /*0030*/  ELECT P0, URZ, PT ;  /* 0x00000000003f782f */ /* 0x000fe20003800000 */
[----:B------:R-:W-:Y:S01]  /*0040*/  BSSY B0, `(.L_x_0) ;  /* 0x0000015000007945 */ /* 0x000fe20003800000 */
[--C-:B0-----:R-:W-:Y:S02]  /*0050*/  SHF.R.U32.HI R0, RZ, 0x5, R2.reuse ;  /* 0x00000005ff007819 */ /* 0x101fe40000011602 */
[----:B------:R-:W-:-:S03]  /*0060*/  SHF.R.U32.HI R2, RZ, 0x7, R2 ;  /* 0x00000007ff027819 */ /* 0x000fc60000011602 */
[----:B------:R-:W0:Y:S04]  /*0070*/  SHFL.IDX PT, R3, R0, RZ, 0x1f ;  /* 0x00001fff00037589 */ /* 0x000e2800000e0000 */
[----:B------:R-:W1:Y:S01]  /*0080*/  SHFL.IDX PT, R2, R2, RZ, 0x1f ;  /* 0x00001fff02027589 */ /* 0x000e6200000e0000 */
[----:B0-----:R-:W-:Y:S02]  /*0090*/  R2UR UR4, R3 ;  /* 0x00000000030472ca */ /* 0x001fe400000e0000 */
[----:B-1----:R-:W-:-:S11]  /*00a0*/  R2UR UR6, R2 ;  /* 0x00000000020672ca */ /* 0x002fd600000e0000 */
[----:B------:R-:W-:Y:S02]  /*00b0*/  USHF.R.S32.HI UR5, URZ, 0x1f, UR4 ;  /* 0x0000001f3f057899 */ /* 0x000fe40008011404 */
[----:B------:R-:W-:Y:S02]  /*00c0*/  ISETP.NE.OR P0, PT, RZ, UR4, !P0 ;  /* 0x00000004ff007c0c */ /* 0x000fe4000c705670 */
[----:B------:R-:W-:-:S04]  /*00d0*/  ULEA.HI UR5, UR5, UR4, URZ, 0x2 ;  /* 0x0000000405057291 */ /* 0x000fc8000f8f103f */
[----:B------:R-:W-:-:S04]  /*00e0*/  ULOP3.LUT UR5, UR5, 0xfffffffc, URZ, 0xc0, !UPT ;  /* 0xfffffffc05057892 */ /* 0x000fc8000f8ec03f */
[----:B------:R-:W-:-:S03]  /*00f0*/  UIADD3 UR8, UR4, -UR5, URZ ;  /* 0x8000000504087290 */ /* 0x000fc6000fffe03f */
[----:B------:R-:W-:Y:S09]  /*0100*/  @P0 BRA `(.L_x_1) ;  /* 0x0000000000200947 */ /* 0x000ff20003800000 */
[----:B------:R-:W-:Y:S02]  /*0110*/  ULDC.64 UR4, c[0x0][0x198] ;  /* 0x0000660000047ab9 */ /* 0x000fe40000000a00 */
[----:B------:R-:W-:Y:S02]  /*0120*/  UIADD3 UR10, UP0, UR4, 0xf0, URZ ;  /* 0x000000f0040a7890 */ /* 0x000fe4000ff1e03f */
[----:B------:R-:W-:Y:S02]  /*0130*/  UIADD3 UR4, UP1, UR4, 0x1f0, URZ ;  /* 0x000001f004047890 */ /* 0x000fe4000ff3e03f */
[----:B------:R-:W-:Y:S02]  /*0140*/  UIADD3.X UR11, URZ, UR5, URZ, UP0, !UPT ;  /* 0x000000053f0b7290 */ /* 0x000fe400087fe43f */
[----:B------:R-:W-:-:S07]  /*0150*/  UIADD3.X UR5, URZ, UR5, URZ, UP1, !UPT ;  /* 0x000000053f057290 */ /* 0x000fce0008ffe43f */
[----:B------:R0:W-:Y:S02]  /*0160*/  UTMACCTL.PF [UR10] ;  /* 0x000000000a0079b9 */ /* 0x0001e40008040000 */
[----:B------:R0:W-:Y:S02]  /*0170*/  UTMACCTL.PF [UR4] ;  /* 0x00000000040079b9 */ /* 0x0001e40008040000 */
[----:B0-----:R-:W-:Y:S01]  /*0180*/  NOP ;  /* 0x0000000000007918 */ /* 0x001fe20000000000 */
.L_x_1:
[----:B------:R-:W-:Y:S05]  /*0190*/  BSYNC B0 ;  /* 0x0000000000007941 */ /* 0x000fea0003800000 */
.L_x_0:
[----:B------:R-:W0:Y:S01]  /*01a0*/  SHFL.IDX PT, R2, R0, RZ, 0x1f ;  /* 0x00001fff00027589 */ /* 0x000e2200000e0000 */
[----:B------:R-:W-:Y:S01]  /*01b0*/  UISETP.NE.AND UP0, UPT, UR8, 0x3, UPT ;  /* 0x000000030800788c */ /* 0x000fe2000bf05270 */
[----:B------:R-:W-:Y:S01]  /*01c0*/  ISETP.NE.AND P1, PT, RZ, UR6, PT ;  /* 0x00000006ff007c0c */ /* 0x000fe2000bf25270 */
[----:B------:R-:W-:Y:S02]  /*01d0*/  UIADD3 UR10, UR6, -0x1, URZ ;  /* 0xffffffff060a7890 */ /* 0x000fe4000fffe03f */
[----:B------:R-:W-:Y:S02]  /*01e0*/  UISETP.EQ.OR UP0, UPT, UR8, URZ, !UP0 ;  /* 0x0000003f0800728c */ /* 0x000fe4000c702670 */
[----:B------:R-:W-:Y:S02]  /*01f0*/  UISETP.GE.U32.AND UP1, UPT, UR10, 0x2, UPT ;  /* 0x000000020a00788c */ /* 0x000fe4000bf26070 */
[----:B------:R-:W-:-:S04]  /*0200*/  UISETP.EQ.AND UP0, UPT, UR6, URZ, UP0 ;  /* 0x0000003f0600728c */ /* 0x000fc80008702270 */
[----:B------:R-:W-:-:S04]  /*0210*/  USEL UR13, URZ, 0x1, !UP0 ;  /* 0x000000013f0d7887 */ /* 0x000fc8000c000000 */
[----:B------:R-:W-:Y:S01]  /*0220*/  USEL UR13, UR13, 0x2, UP1 ;  /* 0x000000020d0d7887 */ /* 0x000fe20008800000 */
[----:B0-----:R-:W-:-:S13]  /*0230*/  ISETP.NE.AND P0, PT, R2, RZ, PT ;  /* 0x000000ff0200720c */ /* 0x001fda0003f05270 */
[----:B------:R-:W-:Y:S05]  /*0240*/  @P0 BRA `(.L_x_2) ;  /* 0x0000000000580947 */ /* 0x000fea0003800000 */
[----:B------:R-:W0:Y:S01]  /*0250*/  S2UR UR9, SR_CgaCtaId ;  /* 0x00000000000979c3 */ /* 0x000e220000008800 */
[----:B------:R-:W-:Y:S01]  /*0260*/  UMOV UR4, 0x400 ;  /* 0x0000040000047882 */ /* 0x000fe20000000000 */
[----:B------:R-:W-:Y:S01]  /*0270*/  UMOV UR5, 0x1 ;  /* 0x0000000100057882 */ /* 0x000fe20000000000 */
[----:B------:R-:W-:Y:S01]  /*0280*/  UMOV UR6, 0x100 ;  /* 0x0000010000067882 */ /* 0x000fe20000000000 */
[----:B------:R-:W-:Y:S01]  /*0290*/  ELECT P0, URZ, PT ;  /* 0x00000000003f782f */ /* 0x000fe20003800000 */
[----:B------:R-:W-:-:S04]  /*02a0*/  UIADD3 UR6, -UR6, 0x100000, URZ ;  /* 0x0010000006067890 */ /* 0x000fc8000fffe13f */
[----:B------:R-:W-:Y:S02]  /*02b0*/  USHF.L.U32 UR7, UR6, 0xb, URZ ;  /* 0x0000000b06077899 */ /* 0x000fe4000800063f */
[----:B------:R-:W-:Y:S02]  /*02c0*/  USHF.L.U32 UR6, UR6, 0x1, URZ ;  /* 0x0000000106067899 */ /* 0x000fe4000800063f */
[----:B0-----:R-:W-:Y:S02]  /*02d0*/  ULEA UR9, UR9, UR4, 0x18 ;  /* 0x0000000409097291 */ /* 0x001fe4000f8ec03f */
[----:B------:R-:W-:-:S04]  /*02e0*/  UIADD3 UR4, -UR5, 0x100000, URZ ;  /* 0x0010000005047890 */ /* 0x000fc8000fffe13f */
[----:B------:R-:W-:Y:S02]  /*02f0*/  USHF.L.U32 UR5, UR4, 0xb, URZ ;  /* 0x0000000b04057899 */ /* 0x000fe4000800063f */
[----:B------:R-:W-:Y:S01]  /*0300*/  USHF.L.U32 UR4, UR4, 0x1, URZ ;  /* 0x0000000104047899 */ /* 0x000fe2000800063f */
[----:B------:R-:W0:Y:S11]  /*0310*/  FENCE.VIEW.ASYNC.S ;  /* 0x00000000000073c6 */ /* 0x000e360000000000 */
[----:B0-----:R0:W1:Y:S01]  /*0320*/  SYNCS.EXCH.64 URZ, [UR9], UR4 ;  /* 0x00000004093f75b2 */ /* 0x0010620008000100 */
[----:B------:R0:W2:Y:S01]  /*0330*/  SYNCS.EXCH.64 URZ, [UR9+0x20], UR6 ;  /* 0x00002006093f75b2 */ /* 0x0000a20008000100 */
[----:B------:R0:W3:Y:S01]  /*0340*/  SYNCS.EXCH.64 URZ, [UR9+0x8], UR4 ;  /* 0x00000804093f75b2 */ /* 0x0000e20008000100 */
[----:B------:R0:W4:Y:S01]  /*0350*/  SYNCS.EXCH.64 URZ, [UR9+0x28], UR6 ;  /* 0x00002806093f75b2 */ /* 0x0001220008000100 */
[----:B------:R0:W0:Y:S01]  /*0360*/  SYNCS.EXCH.64 URZ, [UR9+0x10], UR4 ;  /* 0x00001004093f75b2 */ /* 0x0000220008000100 */
[----:B------:R0:W0:Y:S01]  /*0370*/  SYNCS.EXCH.64 URZ, [UR9+0x30], UR6 ;  /* 0x00003006093f75b2 */ /* 0x0000220008000100 */
[----:B------:R0:W0:Y:S01]  /*0380*/  SYNCS.EXCH.64 URZ, [UR9+0x18], UR4 ;  /* 0x00001804093f75b2 */ /* 0x0000220008000100 */
[----:B------:R0:W0:Y:S01]  /*0390*/  SYNCS.EXCH.64 URZ, [UR9+0x38], UR6 ;  /* 0x00003806093f75b2 */ /* 0x0000220008000100 */
[----:B------:R-:W-:Y:S01]  /*03a0*/  NOP ;  /* 0x0000000000007918 */ /* 0x000fe20000000000 */
.L_x_2:
[----:B------:R-:W5:Y:S01]  /*03b0*/  SHFL.IDX PT, R0, R0, RZ, 0x1f ;  /* 0x00001fff00007589 */ /* 0x000f6200000e0000 */
[----:B------:R-:W1:Y:S01]  /*03c0*/  LDC R2, c[0x0][0x65c] ;  /* 0x00019700ff027b82 */ /* 0x000e620000000800 */
[----:B------:R-:W-:Y:S01]  /*03d0*/  ELECT P0, URZ, PT ;  /* 0x00000000003f782f */ /* 0x000fe20003800000 */
[----:B------:R-:W-:Y:S01]  /*03e0*/  IMAD.MOV.U32 R3, RZ, RZ, RZ ;  /* 0x000000ffff037224 */ /* 0x000fe200078e00ff */
[----:B0-----:R-:W-:Y:S01]  /*03f0*/  UMOV UR4, 0x20 ;  /* 0x0000002000047882 */ /* 0x001fe20000000000 */
[----:B------:R-:W-:Y:S01]  /*0400*/  NOP ;  /* 0x0000000000007918 */ /* 0x000fe20000000000 */
[----:B------:R-:W-:Y:S01]  /*0410*/  NOP ;  /* 0x0000000000007918 */ /* 0x000fe20000000000 */
[----:B-----5:R-:W-:Y:S02]  /*0420*/  ISETP.NE.OR P0, PT, R0, RZ, !P0 ;  /* 0x000000ff0000720c */ /* 0x020fe40004705670 */
[----:B-1----:R-:W-:Y:S01]  /*0430*/  ISETP.NE.AND P4, PT, R2, 0x1, PT ;  /* 0x000000010200780c */ /* 0x002fe20003f85270 */
[----:B------:R-:W0:Y:S01]  /*0440*/  S2R R0, SR_CTAID.Y ;  /* 0x0000000000007919 */ /* 0x000e220000002600 */
[----:B------:R-:W1:Y:S09]  /*0450*/  S2R R2, SR_CTAID.X ;  /* 0x0000000000027919 */ /* 0x000e720000002500 */
[----:B------:R-:W-:Y:S01]  /*0460*/  VOTEU.ALL UP0, P0 ;  /* 0x00000000003f7886 */ /* 0x000fe20000000000 */
[----:B------:R-:W-:Y:S01]  /*0470*/  VOTEU.ALL UP1, P0 ;  /* 0x00000000003f7886 */ /* 0x000fe20000020000 */
[----:B------:R-:W1:Y:S01]  /*0480*/  @P4 LDC R7, c[0x0][0x10] ;  /* 0x00000400ff074b82 */ /* 0x000e620000000800 */
[----:B------:R-:W-:-:S02]  /*0490*/  @P4 IMAD.MOV.U32 R5, RZ, RZ, RZ ;  /* 0x000000ffff054224 */ /* 0x000fc400078e00ff */
[----:B------:R-:W-:Y:S01]  /*04a0*/  @P4 IMAD.MOV.U32 R11, RZ, RZ, RZ ;  /* 0x000000ffff0b4224 */ /* 0x000fe200078e00ff */
[----:B------:R-:W-:Y:S01]  /*04b0*/  @!UP0 UMOV UR6, 0x400 ;  /* 0x0000040000068882 */ /* 0x000fe20000000000 */
[----:B------:R-:W-:-:S04]  /*04c0*/  @!UP0 UIADD3 UR4, -UR4, 0x100000, URZ ;  /* 0x0010000004048890 */ /* 0x000fc8000fffe13f */
[----:B------:R-:W-:Y:S02]  /*04d0*/  @!UP0 USHF.L.U32 UR5, UR4, 0xb, URZ ;  /* 0x0000000b04058899 */ /* 0x000fe4000800063f */
[----:B------:R-:W-:Y:S01]  /*04e0*/  @!UP0 USHF.L.U32 UR4, UR4, 0x1, URZ ;  /* 0x0000000104048899 */ /* 0x000fe2000800063f */
[----:B------:R-:W5:Y:S08]  /*04f0*/  @!P4 LDC R9, c[0x0][0xc] ;  /* 0x00000300ff09cb82 */ /* 0x000f700000000800 */
[----:B------:R-:W2:Y:S01]  /*0500*/  @!UP0 S2UR UR7, SR_CgaCtaId ;  /* 0x00000000000789c3 */ /* 0x000ea20000008800 */
[----:B0-----:R-:W-:-:S04]  /*0510*/  @P4 IMAD.MOV.U32 R4, RZ, RZ, R0 ;  /* 0x000000ffff044224 */ /* 0x001fc800078e0000 */
[----:B-1----:R-:W-:-:S04]  /*0520*/  @P4 IMAD.WIDE.U32 R6, R2, R7, R4 ;  /* 0x0000000702064225 */ /* 0x002fc800078e0004 */
[----:B------:R-:W-:Y:S02]  /*0530*/  @P4 IMAD.MOV.U32 R16, RZ, RZ, R6 ;  /* 0x000000ffff104224 */ /* 0x000fe400078e0006 */
[----:B------:R-:W-:Y:S02]  /*0540*/  @P4 IMAD.IADD R17, R7, 0x1, R11 ;  /* 0x0000000107114824 */ /* 0x000fe400078e020b */
[----:B-----5:R-:W-:-:S04]  /*0550*/  @!P4 IMAD.WIDE.U32 R4, R9, R0, R2 ;  /* 0x000000000904c225 */ /* 0x020fc800078e0002 */
[----:B------:R-:W-:Y:S02]  /*0560*/  @!P4 IMAD.MOV.U32 R16, RZ, RZ, R4 ;  /* 0x000000ffff10c224 */ /* 0x000fe400078e0004 */
[----:B------:R-:W-:Y:S01]  /*0570*/  @!P4 IMAD.MOV.U32 R17, RZ, RZ, R5 ;  /* 0x000000ffff11c224 */ /* 0x000fe200078e0005 */
[----:B--2---:R-:W-:Y:S02]  /*0580*/  @!UP0 ULEA UR6, UR7, UR6, 0x18 ;  /* 0x0000000607068291 */ /* 0x004fe4000f8ec03f */
[----:B------:R0:W-:Y:S01]  /*0590*/  STL [R1+0x74], R16 ;  /* 0x0000741001007387 */ /* 0x0001e20000100800 */
[----:B------:R-:W-:-:S03]  /*05a0*/  VOTEU.ALL UP0, P0 ;  /* 0x00000000003f7886 */ /* 0x000fc60000000000 */
[----:B------:R0:W-:Y:S04]  /*05b0*/  STL [R1+0x70], R17 ;  /* 0x0000701101007387 */ /* 0x0001e80000100800 */
[----:B------:R-:W1:Y:S02]  /*05c0*/  FENCE.VIEW.ASYNC.S ;  /* 0x00000000000073c6 */ /* 0x000e640000000000 */
[----:B-1----:R0:W3:Y:S01]  /*05d0*/  @!UP0 SYNCS.EXCH.64 URZ, [UR6+0x50], UR4 ;  /* 0x00005004063f85b2 */ /* 0x0020e20008000100 */
[----:B------:R0:W3:Y:S01]  /*05e0*/  @!UP1 SYNCS.EXCH.64 URZ, [UR6+0x58], UR4 ;  /* 0x00005804063f95b2 */ /* 0x0000e20008000100 */
[----:B------:R-:W-:Y:S01]  /*05f0*/  NOP ;  /* 0x0000000000007918 */ /* 0x000fe20000000000 */
[----:B---34-:R-:W-:Y:S06]  /*0600*/  BAR.SYNC.DEFER_BLOCKING 0x0 ;  /* 0x0000000000007b1d */ /* 0x018fec0000010000 */
[----:B0-----:R-:W-:Y:S05]  /*0610*/  @!P1 BRA `(.L_x_3) ;  /* 0x000000e400809947 */ /* 0x001fea0003800000 */
[----:B------:R-:W-:-:S06]  /*0620*/  UISETP.GT.U32.AND UP0, UPT, UR10, 0x1, UPT ;  /* 0x000000010a00788c */ /* 0x000fcc000bf04070 */
[----:B------:R-:W-:-:S13]  /*0630*/  PLOP3.LUT P0, PT, PT, PT, UP0, 0x80, 0x0 ;  /* 0x000000000000781c */ /* 0x000fda0003f0f008 */
[----:B------:R-:W-:Y:S05]  /*0640*/  @P0 EXIT ;  /* 0x000000000000094d */ /* 0x000fea0003800000 */
[----:B------:R-:W-:Y:S01]  /*0650*/  IMAD.MOV.U32 R6, RZ, RZ, -0x1 ;  /* 0xffffffffff067424 */ /* 0x000fe200078e00ff */
[----:B------:R-:W-:Y:S01]  /*0660*/  ULDC.64 UR4, c[0x0][0x650] ;  /* 0x0001940000047ab9 */ /* 0x000fe20000000a00 */
[----:B------:R-:W-:Y:S01]  /*0670*/  IMAD.MOV.U32 R5, RZ, RZ, -0x1 ;  /* 0xffffffffff057424 */ /* 0x000fe200078e00ff */
[----:B------:R-:W-:Y:S01]  /*0680*/  ISETP.GE.U32.AND P0, PT, R16, UR4, PT ;  /* 0x0000000410007c0c */ /* 0x000fe2000bf06070 */
[----:B------:R-:W-:Y:S01]  /*0690*/  UMOV UR12, 0xffffffff ;  /* 0xffffffff000c7882 */ /* 0x000fe20000000000 */
[----:B------:R0:W-:Y:S01]  /*06a0*/  STL [R1+0x7c], R6 ;  /* 0x00007c0601007387 */ /* 0x0001e20000100800 */
[----:B------:R-:W-:Y:S02]  /*06b0*/  PRMT R4, RZ, 0x7610, R4 ;  /* 0x00007610ff047816 */ /* 0x000fe40000000004 */
[----:B------:R-:W-:Y:S01]  /*06c0*/  ISETP.GE.U32.AND.EX P0, PT, R17, UR5, PT, P0 ;  /* 0x0000000511007c0c */ /* 0x000fe2000bf06100 */
[----:B------:R0:W-:-:S12]  /*06d0*/  STL [R1+0x78], R5 ;  /* 0x0000780501007387 */ /* 0x0001d80000100800 */
[----:B0-----:R-:W-:Y:S05]  /*06e0*/  @P0 BRA `(.L_x_4) ;  /* 0x0000000400680947 */ /* 0x001fea0003800000 */
[----:B------:R-:W0:Y:S01]  /*06f0*/  LDC.64 R12, c[0x0][0x628] ;  /* 0x00018a00ff0c7b82 */ /* 0x000e220000000a00 */
[----:B------:R-:W-:Y:S02]  /*0700*/  IMAD.MOV.U32 R4, RZ, RZ, R16 ;  /* 0x000000ffff047224 */ /* 0x000fe400078e0010 */
[----:B------:R-:W-:-:S05]  /*0710*/  IMAD.MOV.U32 R5, RZ, RZ, R17 ;  /* 0x000000ffff057224 */ /* 0x000fca00078e0011 */
[----:B------:R-:W1:Y:S08]  /*0720*/  LDC R10, c[0x0][0x630] ;  /* 0x00018c00ff0a7b82 */ /* 0x000e700000000800 */
[----:B------:R-:W2:Y:S01]  /*0730*/  LDC.64 R14, c[0x0][0x620] ;  /* 0x00018800ff0e7b82 */ /* 0x000ea20000000a00 */
[----:B0-----:R-:W-:-:S04]  /*0740*/  ISETP.NE.U32.AND P0, PT, R12, RZ, PT ;  /* 0x000000ff0c00720c */ /* 0x001fc80003f05070 */
[----:B------:R-:W-:-:S13]  /*0750*/  ISETP.NE.AND.EX P0, PT, R13, RZ, PT, P0 ;  /* 0x000000ff0d00720c */ /* 0x000fda0003f05300 */
[----:B-12---:R-:W-:Y:S05]  /*0760*/  @!P0 BRA `(.L_x_5) ;  /* 0x0000000000288947 */ /* 0x006fea0003800000 */
[----:B------:R-:W0:Y:S02]  /*0770*/  LDC R9, c[0x0][0x634] ;  /* 0x00018d00ff097b82 */ /* 0x000e240000000800 */
[----:B0-----:R-:W-:-:S05]  /*0780*/  IADD3 R9, P0, R16, R9, RZ ;  /* 0x0000000910097210 */ /* 0x001fca0007f1e0ff */
[----:B------:R-:W-:-:S04]  /*0790*/  IMAD.X R11, RZ, RZ, R17, P0 ;  /* 0x000000ffff0b7224 */ /* 0x000fc800000e0611 */
[----:B------:R-:W-:-:S04]  /*07a0*/  IMAD.WIDE.U32 R4, R11, R12, RZ ;  /* 0x0000000c0b047225 */ /* 0x000fc800078e00ff */
[----:B------:R-:W-:-:S04]  /*07b0*/  IMAD.WIDE.U32 R6, P0, R9, R13, R4 ;  /* 0x0000000d09067225 */ /* 0x000fc80007800004 */
[----:B------:R-:W-:-:S04]  /*07c0*/  IMAD.WIDE.U32 R4, R9, R12, RZ ;  /* 0x0000000c09047225 */ /* 0x000fc800078e00ff */
[----:B------:R-:W-:Y:S01]  /*07d0*/  IMAD.X R9, RZ, RZ, RZ, P0 ;  /* 0x000000ffff097224 */ /* 0x000fe200000e06ff */
[----:B------:R-:W-:Y:S01]  /*07e0*/  IADD3 RZ, P0, R5, R6, RZ ;  /* 0x0000000605ff7210 */ /* 0x000fe20007f1e0ff */
[----:B------:R-:W-:-:S04]  /*07f0*/  IMAD.MOV.U32 R8, RZ, RZ, R7 ;  /* 0x000000ffff087224 */ /* 0x000fc800078e0007 */
[----:B------:R-:W-:-:S08]  /*0800*/  IMAD.WIDE.U32.X R4, R11, R13, R8, P0 ;  /* 0x0000000d0b047225 */ /* 0x000fd000000e0408 */
.L_x_5:
[-CC-:B------:R-:W-:Y:S01]  /*0810*/  SHF.R.U64 R24, R4, R10.reuse, R5.reuse ;  /* 0x0000000a04187219 */ /* 0x180fe20000001205 */
[----:B------:R-:W0:Y:S01]  /*0820*/  LDC R8, c[0x0][0x618] ;  /* 0x00018600ff087b82 */ /* 0x000e220000000800 */
[----:B------:R-:W-:Y:S01]  /*0830*/  SHF.R.U32.HI R4, RZ, R10, R5 ;  /* 0x0000000aff047219 */ /* 0x000fe20000011605 */
[----:B------:R-:W-:Y:S01]  /*0840*/  ULDC UR4, c[0x0][0x150] ;  /* 0x0000540000047ab9 */ /* 0x000fe20000000800 */
[----:B------:R-:W-:Y:S01]  /*0850*/  IADD3 R9, P0, RZ, -R24, RZ ;  /* 0x80000018ff097210 */ /* 0x000fe20007f1e0ff */
[----:B------:R-:W-:Y:S01]  /*0860*/  IMAD.MOV.U32 R5, RZ, RZ, R17 ;  /* 0x000000ffff057224 */ /* 0x000fe200078e0011 */
[----:B------:R-:W-:-:S03]  /*0870*/  I2FP.F32.U32 R3, R2 ;  /* 0x0000000200037245 */ /* 0x000fc60000201000 */
[----:B------:R-:W1:Y:S01]  /*0880*/  LDC.64 R18, c[0x0][0x640] ;  /* 0x00019000ff127b82 */ /* 0x000e620000000a00 */
[----:B------:R-:W-:Y:S02]  /*0890*/  IMAD.X R11, RZ, RZ, ~R4, P0 ;  /* 0x000000ffff0b7224 */ /* 0x000fe400000e0e04 */
[----:B------:R-:W-:Y:S01]  /*08a0*/  FMUL R3, R3, UR4 ;  /* 0x0000000403037c20 */ /* 0x000fe20008400000 */
[----:B------:R-:W-:Y:S01]  /*08b0*/  IMAD.MOV.U32 R4, RZ, RZ, R16 ;  /* 0x000000ffff047224 */ /* 0x000fe200078e0010 */
[----:B------:R-:W-:Y:S01]  /*08c0*/  ULDC UR4, c[0x0][0x154] ;  /* 0x0000550000047ab9 */ /* 0x000fe20000000800 */
[-C--:B------:R-:W-:Y:S02]  /*08d0*/  IMAD R6, R11, R14.reuse, RZ ;  /* 0x0000000e0b067224 */ /* 0x080fe400078e02ff */
[C---:B------:R-:W-:Y:S01]  /*08e0*/  IMAD.WIDE.U32 R4, R9.reuse, R14, R4 ;  /* 0x0000000e09047225 */ /* 0x040fe200078e0004 */
[----:B------:R-:W2:Y:S01]  /*08f0*/  LDC R10, c[0x0][0x608] ;  /* 0x00018200ff0a7b82 */ /* 0x000ea20000000800 */
[----:B------:R-:W3:Y:S02]  /*0900*/  F2I.U32.TRUNC.NTZ R3, R3 ;  /* 0x0000000300037305 */ /* 0x000ee4000020f000 */
[----:B------:R-:W-:-:S04]  /*0910*/  IMAD R9, R9, R15, R6 ;  /* 0x0000000f09097224 */ /* 0x000fc800078e0206 */
[----:B------:R-:W-:Y:S01]  /*0920*/  IMAD.IADD R5, R5, 0x1, R9 ;  /* 0x0000000105057824 */ /* 0x000fe200078e0209 */
[----:B------:R-:W4:Y:S01]  /*0930*/  LDC R7, c[0x0][0x144] ;  /* 0x00005100ff077b82 */ /* 0x000f220000000800 */
[----:B------:R-:W-:-:S03]  /*0940*/  IMAD.MOV.U32 R9, RZ, RZ, 0x1 ;  /* 0x00000001ff097424 */ /* 0x000fc600078e00ff */
[----:B0-----:R-:W-:Y:S02]  /*0950*/  SHF.R.U64 R12, R4, R8, R5 ;  /* 0x00000008040c7219 */ /* 0x001fe40000001205 */
[----:B------:R-:W-:Y:S02]  /*0960*/  I2FP.F32.U32 R4, R0 ;  /* 0x0000000000047245 */ /* 0x000fe40000201000 */
[----:B------:R-:W0:Y:S01]  /*0970*/  LDC R14, c[0x0][0x658] ;  /* 0x00019600ff0e7b82 */ /* 0x000e220000000800 */
[----:B-1----:R-:W-:Y:S01]  /*0980*/  ISETP.NE.U32.AND P0, PT, R18, RZ, PT ;  /* 0x000000ff1200720c */ /* 0x002fe20003f05070 */
[----:B---3--:R-:W-:Y:S02]  /*0990*/  IMAD.MOV R6, RZ, RZ, -R3 ;  /* 0x000000ffff067224 */ /* 0x008fe400078e0a03 */
[----:B------:R-:W-:Y:S01]  /*09a0*/  FMUL R4, R4, UR4 ;  /* 0x0000000404047c20 */ /* 0x000fe20008400000 */
[----:B------:R-:W-:Y:S01]  /*09b0*/  SHF.R.U32.HI R3, RZ, R8, R5 ;  /* 0x00000008ff037219 */ /* 0x000fe20000011605 */
[----:B------:R-:W-:Y:S01]  /*09c0*/  IMAD.MOV.U32 R5, RZ, RZ, -0x1 ;  /* 0xffffffffff057424 */ /* 0x000fe200078e00ff */
[----:B------:R-:W-:Y:S01]  /*09d0*/  ISETP.NE.AND.EX P0, PT, R19, RZ, PT, P0 ;  /* 0x000000ff1300720c */ /* 0x000fe20003f05300 */
[----:B------:R1:W3:Y:S01]  /*09e0*/  F2I.U32.TRUNC.NTZ R11, R4 ;  /* 0x00000004000b7305 */ /* 0x0002e2000020f000 */
[----:B------:R-:W1:Y:S01]  /*09f0*/  LDC R13, c[0x0][0x148] ;  /* 0x00005200ff0d7b82 */ /* 0x000e620000000800 */
[----:B--2---:R-:W-:-:S02]  /*0a00*/  SHF.R.U64 R23, R12, R10, R3 ;  /* 0x0000000a0c177219 */ /* 0x004fc40000001203 */
[----:B------:R-:W-:-:S05]  /*0a10*/  SHF.R.U32.HI R3, RZ, R10, R3 ;  /* 0x0000000aff037219 */ /* 0x000fca0000011603 */
[----:B------:R-:W2:Y:S01]  /*0a20*/  LDC R17, c[0x0][0x600] ;  /* 0x00018000ff117b82 */ /* 0x000ea20000000800 */
[----:B----4-:R-:W-:-:S07]  /*0a30*/  IMAD R8, R7, R6, R2 ;  /* 0x0000000607087224 */ /* 0x010fce00078e0202 */
[----:B------:R-:W4:Y:S01]  /*0a40*/  LDC R16, c[0x0][0x648] ;  /* 0x00019200ff107b82 */ /* 0x000f220000000800 */
[-C--:B0-----:R-:W-:Y:S02]  /*0a50*/  SHF.L.U32 R2, R5, R14.reuse, RZ ;  /* 0x0000000e05027219 */ /* 0x081fe400000006ff */
[--C-:B------:R-:W-:Y:S02]  /*0a60*/  SHF.R.U64 R22, R23, R14, R3.reuse ;  /* 0x0000000e17167219 */ /* 0x100fe40000001203 */
[----:B------:R-:W-:Y:S02]  /*0a70*/  LOP3.LUT R10, RZ, R2, RZ, 0x33, !PT ;  /* 0x00000002ff0a7212 */ /* 0x000fe400078e33ff */
[-C--:B------:R-:W-:Y:S01]  /*0a80*/  SHF.R.U32.HI R3, RZ, R14.reuse, R3 ;  /* 0x0000000eff037219 */ /* 0x080fe20000011603 */
[----:B------:R-:W0:Y:S01]  /*0a90*/  LDC R21, c[0x0][0x638] ;  /* 0x00018e00ff157b82 */ /* 0x000e220000000800 */
[----:B------:R-:W-:Y:S01]  /*0aa0*/  SHF.L.U32 R9, R9, R14, RZ ;  /* 0x0000000e09097219 */ /* 0x000fe200000006ff */
[----:B------:R-:W-:-:S06]  /*0ab0*/  IMAD.MOV.U32 R2, RZ, RZ, R22 ;  /* 0x000000ffff027224 */ /* 0x000fcc00078e0016 */
[----:B------:R-:W0:Y:S01]  /*0ac0*/  LDC R20, c[0x0][0x610] ;  /* 0x00018400ff147b82 */ /* 0x000e220000000800 */
[----:B-1-3--:R-:W-:Y:S05]  /*0ad0*/  @!P0 BRA `(.L_x_6) ;  /* 0x0000000000288947 */ /* 0x00afea0003800000 */
[----:B------:R-:W1:Y:S02]  /*0ae0*/  LDC R7, c[0x0][0x64c] ;  /* 0x00019300ff077b82 */ /* 0x000e640000000800 */
[----:B-1----:R-:W-:-:S05]  /*0af0*/  IADD3 R7, P0, R22, R7, RZ ;  /* 0x0000000716077210 */ /* 0x002fca0007f1e0ff */
        /* <DEDUP_REMOVED lines=8> */
.L_x_6:
[----:B----4-:R-:W-:Y:S01]  /*0b80*/  SHF.R.U64 R2, R2, R16, R3 ;  /* 0x0000001002027219 */ /* 0x010fe20000001203 */
[----:B--2---:R-:W-:Y:S01]  /*0b90*/  VIADD R3, R17, 0xffffffff ;  /* 0xffffffff11037836 */ /* 0x004fe20000000000 */
[----:B------:R-:W-:Y:S01]  /*0ba0*/  LOP3.LUT R10, R23, R10, RZ, 0xc0, !PT ;  /* 0x0000000a170a7212 */ /* 0x000fe200078ec0ff */
[----:B------:R-:W-:Y:S01]  /*0bb0*/  IMAD.MOV R11, RZ, RZ, -R11 ;  /* 0x000000ffff0b7224 */ /* 0x000fe200078e0a0b */
[----:B------:R-:W-:Y:S01]  /*0bc0*/  R2UR UR12, R24 ;  /* 0x00000000180c72ca */ /* 0x000fe200000e0000 */
[----:B------:R-:W-:Y:S01]  /*0bd0*/  IMAD.MOV R4, RZ, RZ, -R2 ;  /* 0x000000ffff047224 */ /* 0x000fe200078e0a02 */
[----:B------:R-:W-:Y:S01]  /*0be0*/  LOP3.LUT R3, R12, R3, RZ, 0xc0, !PT ;  /* 0x000000030c037212 */ /* 0x000fe200078ec0ff */
[----:B------:R-:W-:Y:S02]  /*0bf0*/  @P4 IMAD R8, R13, R11, R0 ;  /* 0x0000000b0d084224 */ /* 0x000fe400078e0200 */
[----:B------:R-:W-:Y:S02]  /*0c00*/  IMAD R9, R9, R2, R10 ;  /* 0x0000000209097224 */ /* 0x000fe400078e020a */
[----:B0-----:R-:W-:-:S02]  /*0c10*/  IMAD R0, R4, R21, R22 ;  /* 0x0000001504007224 */ /* 0x001fc400078e0216 */
[----:B------:R-:W-:Y:S02]  /*0c20*/  IMAD R8, R9, R20, R8 ;  /* 0x0000001409087224 */ /* 0x000fe400078e0208 */
[----:B------:R-:W-:Y:S02]  /*0c30*/  IMAD R3, R0, R17, R3 ;  /* 0x0000001100037224 */ /* 0x000fe400078e0203 */
[----:B------:R-:W-:-:S03]  /*0c40*/  IMAD.MOV.U32 R4, RZ, RZ, 0x1 ;  /* 0x00000001ff047424 */ /* 0x000fc600078e00ff */
[----:B------:R-:W-:Y:S02]  /*0c50*/  SEL R2, R3, R8, !P4 ;  /* 0x0000000803027207 */ /* 0x000fe40006000000 */
[----:B------:R-:W-:-:S03]  /*0c60*/  SEL R0, R8, R3, !P4 ;  /* 0x0000000308007207 */ /* 0x000fc60006000000 */
[----:B------:R0:W-:Y:S04]  /*0c70*/  STL [R1+0x78], R2 ;  /* 0x0000780201007387 */ /* 0x0001e80000100800 */
[----:B------:R0:W-:Y:S02]  /*0c80*/  STL [R1+0x7c], R0 ;  /* 0x00007c0001007387 */ /* 0x0001e40000100800 */
.L_x_4:
[----:B------:R-:W-:-:S08]  /*0c90*/  NOP ;  /* 0x0000000000007918 */ /* 0x000fd00000000000 */
[----:B------:R-:W1:Y:S02]  /*0ca0*/  USETMAXREG.TRY_ALLOC.CTAPOOL UP0, 0xe8 ;  /* 0x000000e8000079c8 */ /* 0x000e640008000600 */
[----:B-1----:R-:W-:-:S13]  /*0cb0*/  PLOP3.LUT P0, PT, PT, PT, UP0, 0x80, 0x0 ;  /* 0x000000000000781c */ /* 0x002fda0003f0f008 */
[----:B------:R-:W-:Y:S05]  /*0cc0*/  @!P0 BRA `(.L_x_4) ;  /* 0xfffffffc00f08947 */ /* 0x000fea000383ffff */
[----:B------:R-:W-:Y:S01]  /*0cd0*/  ULDC.64 UR4, c[0x0][0x598] ;  /* 0x0001660000047ab9 */ /* 0x000fe20000000a00 */
[----:B------:R-:W-:Y:S01]  /*0ce0*/  ULDC.64 UR14, c[0x0][0x208] ;  /* 0x00008200000e7ab9 */ /* 0x000fe20000000a00 */
[----:B------:R-:W-:-:S04]  /*0cf0*/  ISETP.NE.U32.AND P0, PT, RZ, UR4, PT ;  /* 0x00000004ff007c0c */ /* 0x000fc8000bf05070 */
[----:B------:R-:W-:-:S13]  /*0d00*/  ISETP.NE.AND.EX P0, PT, RZ, UR5, PT, P0 ;  /* 0x00000005ff007c0c */ /* 0x000fda000bf05300 */
[----:B------:R-:W-:Y:S05]  /*0d10*/  @!P0 BRA `(.L_x_7) ;  /* 0x0000000000208947 */ /* 0x000fea0003800000 */
[----:B0-----:R-:W0:Y:S02]  /*0d20*/  LDC.64 R2, c[0x0][0x598] ;  /* 0x00016600ff027b82 */ /* 0x001e240000000a00 */
[----:B0-----:R-:W2:Y:S02]  /*0d30*/  LDG.E.64 R2, desc[UR14][R2.64] ;  /* 0x0000000e02027981 */ /* 0x001ea4000c1e1b00 */
[----:B--2---:R-:W-:-:S04]  /*0d40*/  ISETP.NE.U32.AND P0, PT, R2, RZ, PT ;  /* 0x000000ff0200720c */ /* 0x004fc80003f05070 */
[----:B------:R-:W-:-:S13]  /*0d50*/  ISETP.NE.AND.EX P0, PT, R3, RZ, PT, P0 ;  /* 0x000000ff0300720c */ /* 0x000fda0003f05300 */
[----:B------:R-:W-:Y:S05]  /*0d60*/  @!P0 BRA `(.L_x_7) ;  /* 0x00000000000c8947 */ /* 0x000fea0003800000 */
[----:B------:R-:W2:Y:S02]  /*0d70*/  LD.E R2, desc[UR14][R2.64] ;  /* 0x0000000e02027980 */ /* 0x000ea4000c101900 */
[----:B--2---:R-:W-:Y:S01]  /*0d80*/  R2UR UR20, R2 ;  /* 0x00000000021472ca */ /* 0x004fe200000e0000 */
[----:B------:R-:W-:-:S14]  /*0d90*/  BRA `(.L_x_8) ;  /* 0x0000000000247947 */ /* 0x000fdc0003800000 */
.L_x_7:
[----:B------:R-:W-:Y:S02]  /*0da0*/  ULDC.64 UR4, c[0x0][0x588] ;  /* 0x0001620000047ab9 */ /* 0x000fe40000000a00 */
[----:B------:R-:W-:-:S04]  /*0db0*/  ISETP.NE.U32.AND P0, PT, RZ, UR4, PT ;  /* 0x00000004ff007c0c */ /* 0x000fc8000bf05070 */
[----:B------:R-:W-:-:S13]  /*0dc0*/  ISETP.NE.AND.EX P0, PT, RZ, UR5, PT, P0 ;  /* 0x00000005ff007c0c */ /* 0x000fda000bf05300 */
[----:B------:R-:W-:Y:S05]  /*0dd0*/  @!P0 BRA `(.L_x_9) ;  /* 0x0000000000108947 */ /* 0x000fea0003800000 */
[----:B0-----:R-:W0:Y:S02]  /*0de0*/  LDC.64 R2, c[0x0][0x588] ;  /* 0x00016200ff027b82 */ /* 0x001e240000000a00 */
[----:B0-----:R-:W2:Y:S02]  /*0df0*/  LDG.E R2, desc[UR14][R2.64] ;  /* 0x0000000e02027981 */ /* 0x001ea4000c1e1900 */
[----:B--2---:R-:W-:Y:S01]  /*0e00*/  R2UR UR20, R2 ;  /* 0x00000000021472ca */ /* 0x004fe200000e0000 */
[----:B------:R-:W-:-:S14]  /*0e10*/  BRA `(.L_x_8) ;  /* 0x0000000000047947 */ /* 0x000fdc0003800000 */
.L_x_9:
[----:B------:R-:W-:-:S05]  /*0e20*/  ULDC UR20, c[0x0][0x580] ;  /* 0x0001600000147ab9 */ /* 0x000fca0000000800 */
.L_x_8:
[----:B------:R-:W-:Y:S02]  /*0e30*/  ULDC.64 UR4, c[0x0][0x5a0] ;  /* 0x0001680000047ab9 */ /* 0x000fe40000000a00 */
        /* <DEDUP_REMOVED lines=11> */
.L_x_10:
        /* <DEDUP_REMOVED lines=8> */
.L_x_12:
[----:B------:R-:W-:-:S05]  /*0f70*/  ULDC UR21, c[0x0][0x584] ;  /* 0x0001610000157ab9 */ /* 0x000fca0000000800 */
.L_x_11:
[----:B------:R-:W-:-:S13]  /*0f80*/  LOP3.LUT P0, RZ, R4, 0xff, RZ, 0xc0, !PT ;  /* 0x000000ff04ff7812 */ /* 0x000fda000780c0ff */
[----:B------:R-:W-:Y:S05]  /*0f90*/  @!P0 EXIT ;  /* 0x000000000000894d */ /* 0x000fea0003800000 */
[----:B------:R-:W-:Y:S01]  /*0fa0*/  ULDC UR4, c[0x0][0x28c] ;  /* 0x0000a30000047ab9 */ /* 0x000fe20000000800 */
[----:B------:R-:W-:Y:S02]  /*0fb0*/  ULOP3.LUT UR22, UR13, 0x1, URZ, 0xfc, !UPT ;  /* 0x000000010d167892 */ /* 0x000fe4000f8efc3f */
[----:B------:R-:W-:-:S04]  /*0fc0*/  UIADD3 UR4, UR4, 0x7f, URZ ;  /* 0x0000007f04047890 */ /* 0x000fc8000fffe03f */
[----:B------:R-:W-:-:S04]  /*0fd0*/  USHF.R.S32.HI UR5, URZ, 0x1f, UR4 ;  /* 0x0000001f3f057899 */ /* 0x000fc80008011404 */
[----:B------:R-:W-:-:S03]  /*0fe0*/  ULEA.HI UR5, UR5, UR4, URZ, 0x7 ;  /* 0x0000000405057291 */ /* 0x000fc6000f8f383f */
[----:B------:R-:W-:Y:S01]  /*0ff0*/  UMOV UR4, URZ ;  /* 0x0000003f00047c82 */ /* 0x000fe20008000000 */
[----:B------:R-:W-:-:S03]  /*1000*/  USHF.R.S32.HI UR9, URZ, 0x7, UR5 ;  /* 0x000000073f097899 */ /* 0x000fc60008011405 */
[----:B------:R-:W-:-:S09]  /*1010*/  UMOV UR5, URZ ;  /* 0x0000003f00057c82 */ /* 0x000fd20008000000 */
.L_x_293:
[----:B0-----:R-:W0:Y:S01]  /*1020*/  S2R R0, SR_TID.X ;  /* 0x0000000000007919 */ /* 0x001e220000002100 */
[----:B-1----:R-:W1:Y:S01]  /*1030*/  S2UR UR18, SR_CgaCtaId ;  /* 0x00000000001279c3 */ /* 0x002e620000008800 */
[----:B------:R-:W-:Y:S01]  /*1040*/  UMOV UR17, 0x400 ;  /* 0x0000040000117882 */ /* 0x000fe20000000000 */
[----:B------:R-:W-:Y:S01]  /*1050*/  UMOV UR6, URZ ;  /* 0x0000003f00067c82 */ /* 0x000fe20008000000 */
[----:B------:R-:W-:Y:S01]  /*1060*/  STL [R1+0x6c], RZ ;  /* 0x00006cff01007387 */ /* 0x000fe20000100800 */
[----:B------:R-:W-:Y:S01]  /*1070*/  UMOV UR7, URZ ;  /* 0x0000003f00077c82 */ /* 0x000fe20008000000 */
[----:B------:R-:W-:Y:S01]  /*1080*/  UMOV UR8, URZ ;  /* 0x0000003f00087c82 */ /* 0x000fe20008000000 */
[----:B------:R-:W-:Y:S01]  /*1090*/  UMOV UR23, UR5 ;  /* 0x0000000500177c82 */ /* 0x000fe20008000000 */
[----:B------:R-:W-:Y:S01]  /*10a0*/  STL [R1+0x68], RZ ;  /* 0x000068ff01007387 */ /* 0x000fe20000100800 */
[----:B--2---:R-:W2:Y:S01]  /*10b0*/  LDC R2, c[0x0][0x28c] ;  /* 0x0000a300ff027b82 */ /* 0x004ea20000000800 */
[----:B------:R-:W-:Y:S01]  /*10c0*/  UMOV UR24, UR4 ;  /* 0x0000000400187c82 */ /* 0x000fe20008000000 */
[----:B------:R-:W-:Y:S01]  /*10d0*/  CS2R R4, SRZ ;  /* 0x0000000000047805 */ /* 0x000fe2000001ff00 */
[----:B------:R-:W-:Y:S01]  /*10e0*/  STL [R1+0x64], RZ ;  /* 0x000064ff01007387 */ /* 0x000fe20000100800 */
[----:B------:R-:W-:-:S02]  /*10f0*/  CS2R R6, SRZ ;  /* 0x0000000000067805 */ /* 0x000fc4000001ff00 */
[----:B------:R-:W-:Y:S02]  /*1100*/  CS2R R8, SRZ ;  /* 0x0000000000087805 */ /* 0x000fe4000001ff00 */
[----:B------:R-:W-:Y:S01]  /*1110*/  CS2R R10, SRZ ;  /* 0x00000000000a7805 */ /* 0x000fe2000001ff00 */
[----:B------:R-:W-:Y:S01]  /*1120*/  STL [R1+0x60], RZ ;  /* 0x000060ff01007387 */ /* 0x000fe20000100800 */
[----:B------:R-:W-:Y:S02]  /*1130*/  CS2R R12, SRZ ;  /* 0x00000000000c7805 */ /* 0x000fe4000001ff00 */
[----:B------:R-:W-:Y:S02]  /*1140*/  CS2R R14, SRZ ;  /* 0x00000000000e7805 */ /* 0x000fe4000001ff00 */
        /* <DEDUP_REMOVED lines=12> */
[----:B------:R-:W-:Y:S02]  /*1210*/  CS2R R162, SRZ ;  /* 0x0000000000a27805 */ /* 0x000fe4000001ff00 */
[----:B0-----:R-:W-:Y:S01]  /*1220*/  LOP3.LUT R0, R0, 0x80, RZ, 0xc0, !PT ;  /* 0x0000008000007812 */ /* 0x001fe200078ec0ff */
[----:B------:R-:W-:Y:S01]  /*1230*/  STL [R1+0x50], RZ ;  /* 0x000050ff01007387 */ /* 0x000fe20000100800 */
[----:B--2---:R-:W-:Y:S02]  /*1240*/  ISETP.GE.AND P0, PT, R2, 0x1, PT ;  /* 0x000000010200780c */ /* 0x004fe40003f06270 */
[----:B------:R-:W-:Y:S02]  /*1250*/  CS2R R2, SRZ ;  /* 0x0000000000027805 */ /* 0x000fe4000001ff00 */
[----:B------:R-:W-:Y:S01]  /*1260*/  SHF.R.U32.HI R0, RZ, 0x7, R0 ;  /* 0x00000007ff007819 */ /* 0x000fe20000011600 */
        /* <DEDUP_REMOVED lines=8> */
[----:B------:R-:W0:Y:S01]  /*12f0*/  SHFL.IDX PT, R0, R0, RZ, 0x1f ;  /* 0x00001fff00007589 */ /* 0x000e2200000e0000 */
[----:B------:R-:W-:-:S02]  /*1300*/  CS2R R176, SRZ ;  /* 0x0000000000b07805 */ /* 0x000fc4000001ff00 */
[----:B------:R-:W-:Y:S02]  /*1310*/  CS2R R178, SRZ ;  /* 0x0000000000b27805 */ /* 0x000fe4000001ff00 */
[----:B------:R-:W-:Y:S01]  /*1320*/  CS2R R180, SRZ ;  /* 0x0000000000b47805 */ /* 0x000fe2000001ff00 */
[----:B------:R2:W-:Y:S01]  /*1330*/  STL [R1+0x44], RZ ;  /* 0x000044ff01007387 */ /* 0x0005e20000100800 */
[----:B------:R-:W-:Y:S02]  /*1340*/  CS2R R182, SRZ ;  /* 0x0000000000b67805 */ /* 0x000fe4000001ff00 */
[----:B------:R-:W-:Y:S02]  /*1350*/  CS2R R184, SRZ ;  /* 0x0000000000b87805 */ /* 0x000fe4000001ff00 */
[----:B------:R-:W-:Y:S01]  /*1360*/  CS2R R186, SRZ ;  /* 0x0000000000ba7805 */ /* 0x000fe2000001ff00 */
[----:B------:R2:W-:Y:S01]  /*1370*/  STL [R1+0x40], RZ ;  /* 0x000040ff01007387 */ /* 0x0005e20000100800 */
        /* <DEDUP_REMOVED lines=14> */
[----:B------:R-:W-:Y:S02]  /*1460*/  CS2R R210, SRZ ;  /* 0x0000000000d27805 */ /* 0x000fe4000001ff00 */
[----:B0-----:R-:W-:Y:S01]  /*1470*/  R2UR UR10, R0 ;  /* 0x00000000000a72ca */ /* 0x001fe200000e0000 */
[----:B------:R2:W-:Y:S01]  /*1480*/  STL [R1+0x30], RZ ;  /* 0x000030ff01007387 */ /* 0x0005e20000100800 */
[----:B------:R-:W-:Y:S01]  /*1490*/  IMAD.MOV.U32 R0, RZ, RZ, RZ ;  /* 0x000000ffff007224 */ /* 0x000fe200078e00ff */
[----:B------:R-:W-:-:S02]  /*14a0*/  CS2R R212, SRZ ;  /* 0x0000000000d47805 */ /* 0x000fc4000001ff00 */
[----:B------:R-:W-:Y:S01]  /*14b0*/  CS2R R214, SRZ ;  /* 0x0000000000d67805 */ /* 0x000fe2000001ff00 */
[----:B------:R2:W-:Y:S01]  /*14c0*/  STL [R1+0x2c], RZ ;  /* 0x00002cff01007387 */ /* 0x0005e20000100800 */
[----:B------:R-:W-:Y:S02]  /*14d0*/  CS2R R216, SRZ ;  /* 0x0000000000d87805 */ /* 0x000fe4000001ff00 */
[----:B------:R-:W-:Y:S02]  /*14e0*/  CS2R R218, SRZ ;  /* 0x0000000000da7805 */ /* 0x000fe4000001ff00 */
[----:B------:R-:W-:Y:S01]  /*14f0*/  CS2R R220, SRZ ;  /* 0x0000000000dc7805 */ /* 0x000fe2000001ff00 */
[----:B------:R2:W-:Y:S01]  /*1500*/  STL [R1+0x28], RZ ;  /* 0x000028ff01007387 */ /* 0x0005e20000100800 */
[----:B------:R-:W-:Y:S02]  /*1510*/  CS2R R222, SRZ ;  /* 0x0000000000de7805 */ /* 0x000fe4000001ff00 */
[----:B------:R-:W-:-:S02]  /*1520*/  CS2R R224, SRZ ;  /* 0x0000000000e07805 */ /* 0x000fc4000001ff00 */
[----:B------:R-:W-:Y:S01]  /*1530*/  CS2R R226, SRZ ;  /* 0x0000000000e27805 */ /* 0x000fe2000001ff00 */
[----:B------:R2:W-:Y:S01]  /*1540*/  STL [R1+0x24], RZ ;  /* 0x000024ff01007387 */ /* 0x0005e20000100800 */
[----:B------:R-:W-:Y:S01]  /*1550*/  ULEA.HI UR11, UR10, UR10, URZ, 0x1 ;  /* 0x0000000a0a0b7291 */ /* 0x000fe2000f8f083f */
[----:B------:R-:W-:Y:S01]  /*1560*/  IMAD.MOV.U32 R228, RZ, RZ, RZ ;  /* 0x000000ffffe47224 */ /* 0x000fe200078e00ff */
[----:B------:R-:W-:Y:S01]  /*1570*/  CS2R R88, SRZ ;  /* 0x0000000000587805 */ /* 0x000fe2000001ff00 */
[----:B------:R2:W-:Y:S01]  /*1580*/  STL [R1+0x20], RZ ;  /* 0x000020ff01007387 */ /* 0x0005e20000100800 */
[----:B------:R-:W-:Y:S01]  /*1590*/  ULOP3.LUT UR16, UR11, 0x7fffe, URZ, 0xc0, !UPT ;  /* 0x0007fffe0b107892 */ /* 0x000fe2000f8ec03f */
[----:B------:R-:W-:Y:S01]  /*15a0*/  CS2R R90, SRZ ;  /* 0x00000000005a7805 */ /* 0x000fe2000001ff00 */
[----:B-1----:R-:W-:Y:S01]  /*15b0*/  ULEA UR11, UR18, UR17, 0x18 ;  /* 0x00000011120b7291 */ /* 0x002fe2000f8ec03f */
[----:B------:R2:W-:Y:S01]  /*15c0*/  STL [R1+0x1c], RZ ;  /* 0x00001cff01007387 */ /* 0x0005e20000100800 */
[----:B------:R-:W-:Y:S01]  /*15d0*/  UIADD3 UR16, UR10, -UR16, URZ ;  /* 0x800000100a107290 */ /* 0x000fe2000fffe03f */
[----:B------:R-:W-:-:S02]  /*15e0*/  CS2R R92, SRZ ;  /* 0x00000000005c7805 */ /* 0x000fc4000001ff00 */
[----:B------:R-:W-:Y:S01]  /*15f0*/  CS2R R94, SRZ ;  /* 0x00000000005e7805 */ /* 0x000fe2000001ff00 */
[----:B------:R2:W-:Y:S01]  /*1600*/  STL [R1+0x18], RZ ;  /* 0x000018ff01007387 */ /* 0x0005e20000100800 */
[----:B------:R-:W-:Y:S01]  /*1610*/  ULEA UR16, UR16, UR11, 0xd ;  /* 0x0000000b10107291 */ /* 0x000fe2000f8e683f */
[----:B------:R-:W-:Y:S02]  /*1620*/  CS2R R96, SRZ ;  /* 0x0000000000607805 */ /* 0x000fe4000001ff00 */
[----:B------:R-:W-:Y:S01]  /*1630*/  CS2R R98, SRZ ;  /* 0x0000000000627805 */ /* 0x000fe2000001ff00 */
[----:B------:R2:W-:Y:S01]  /*1640*/  STL [R1+0x14], RZ ;  /* 0x000014ff01007387 */ /* 0x0005e20000100800 */
[----:B------:R-:W-:Y:S01]  /*1650*/  UIADD3 UR16, UR16, 0x100, URZ ;  /* 0x0000010010107890 */ /* 0x000fe2000fffe03f */
[----:B------:R-:W-:Y:S02]  /*1660*/  CS2R R100, SRZ ;  /* 0x0000000000647805 */ /* 0x000fe4000001ff00 */
[----:B------:R-:W-:Y:S01]  /*1670*/  CS2R R102, SRZ ;  /* 0x0000000000667805 */ /* 0x000fe2000001ff00 */
[----:B------:R2:W-:Y:S01]  /*1680*/  STL [R1+0x10], RZ ;  /* 0x000010ff01007387 */ /* 0x0005e20000100800 */
[----:B------:R-:W-:Y:S01]  /*1690*/  USHF.R.U32.HI UR10, URZ, 0x4, UR16 ;  /* 0x000000043f0a7899 */ /* 0x000fe20008011610 */
[----:B------:R-:W-:-:S02]  /*16a0*/  CS2R R104, SRZ ;  /* 0x0000000000687805 */ /* 0x000fc4000001ff00 */
[----:B------:R-:W-:Y:S01]  /*16b0*/  CS2R R106, SRZ ;  /* 0x00000000006a7805 */ /* 0x000fe2000001ff00 */
[----:B------:R2:W-:Y:S01]  /*16c0*/  STL [R1+0xc], RZ ;  /* 0x00000cff01007387 */ /* 0x0005e20000100800 */
[----:B------:R-:W-:Y:S01]  /*16d0*/  ULOP3.LUT UR10, UR10, 0x3fff, URZ, 0xc0, !UPT ;  /* 0x00003fff0a0a7892 */ /* 0x000fe2000f8ec03f */
        /* <DEDUP_REMOVED lines=10> */
[----:B------:R2:W-:Y:S01]  /*1780*/  STL [R1], RZ ;  /* 0x000000ff01007387 */ /* 0x0005e20000100800 */
[----:B------:R-:W-:Y:S02]  /*1790*/  CS2R R124, SRZ ;  /* 0x00000000007c7805 */ /* 0x000fe4000001ff00 */
[----:B------:R-:W-:Y:S02]  /*17a0*/  CS2R R126, SRZ ;  /* 0x00000000007e7805 */ /* 0x000fe4000001ff00 */
[----:B------:R-:W-:Y:S02]  /*17b0*/  CS2R R128, SRZ ;  /* 0x0000000000807805 */ /* 0x000fe4000001ff00 */
[----:B------:R-:W-:-:S02]  /*17c0*/  CS2R R130, SRZ ;  /* 0x0000000000827805 */ /* 0x000fc4000001ff00 */
[----:B------:R-:W-:Y:S02]  /*17d0*/  CS2R R132, SRZ ;  /* 0x0000000000847805 */ /* 0x000fe4000001ff00 */
[----:B------:R-:W-:Y:S02]  /*17e0*/  CS2R R134, SRZ ;  /* 0x0000000000867805 */ /* 0x000fe4000001ff00 */
        /* <DEDUP_REMOVED lines=9> */
[----:B---34-:R-:W-:-:S02]  /*1880*/  CS2R R26, SRZ ;  /* 0x00000000001a7805 */ /* 0x018fc4000001ff00 */
        /* <DEDUP_REMOVED lines=29> */
[----:B------:R-:W-:Y:S01]  /*1a60*/  CS2R R86, SRZ ;  /* 0x0000000000567805 */ /* 0x000fe2000001ff00 */
[----:B--2---:R-:W-:Y:S06]  /*1a70*/  @!P0 BRA `(.L_x_13) ;  /* 0x0000001000c08947 */ /* 0x004fec0003800000 */
[----:B------:R-:W-:-:S06]  /*1a80*/  UISETP.NE.AND UP0, UPT, UR22, 0x3, UPT ;  /* 0x000000031600788c */ /* 0x000fcc000bf05270 */
[----:B------:R-:W-:-:S13]  /*1a90*/  PLOP3.LUT P1, PT, PT, PT, UP0, 0x80, 0x0 ;  /* 0x000000000000781c */ /* 0x000fda0003f2f008 */
[----:B------:R-:W-:Y:S05]  /*1aa0*/  @!P1 BRA `(.L_x_14) ;  /* 0x0000000000049947 */ /* 0x000fea0003800000 */
[----:B------:R-:W-:Y:S01]  /*1ab0*/  BPT.TRAP 0x1 ;  /* 0x000000040000795c */ /* 0x000fe20000300000 */
.L_x_14:
[----:B------:R-:W-:Y:S01]  /*1ac0*/  ULEA UR6, UR5, UR11, 0x3 ;  /* 0x0000000b05067291 */ /* 0x000fe2000f8e183f */
[----:B------:R-:W-:-:S05]  /*1ad0*/  IMAD.U32 R0, RZ, RZ, UR4 ;  /* 0x00000004ff007e24 */ /* 0x000fca000f8e00ff */
[----:B------:R-:W-:-:S04]  /*1ae0*/  SHF.L.U32 R0, R0, 0x1f, RZ ;  /* 0x0000001f00007819 */ /* 0x000fc800000006ff */
[----:B------:R0:W1:Y:S01]  /*1af0*/  SYNCS.PHASECHK.TRANS64.TRYWAIT P0, [UR6], R0 ;  /* 0x00000000ff0075a7 */ /* 0x0000620008000146 */
[----:B------:R-:W-:Y:S05]  /*1b00*/  @!P1 BRA `(.L_x_15) ;  /* 0x0000000000049947 */ /* 0x000fea0003800000 */
[----:B------:R-:W-:Y:S01]  /*1b10*/  BPT.TRAP 0x1 ;  /* 0x000000040000795c */ /* 0x000fe20000300000 */
.L_x_15:
[----:B-1----:R-:W-:Y:S05]  /*1b20*/  @P0 BRA `(.L_x_16) ;  /* 0x0000000000080947 */ /* 0x002fea0003800000 */
[----:B------:R-:W1:Y:S02]  /*1b30*/  SYNCS.PHASECHK.TRANS64.TRYWAIT P0, [UR6], R0 ;  /* 0x00000000ff0075a7 */ /* 0x000e640008000146 */
[----:B-1----:R-:W-:Y:S05]  /*1b40*/  @!P0 BRA `(.L_x_17) ;  /* 0x000000e400f08947 */ /* 0x002fea0003800000 */
.L_x_16:
[----:B------:R-:W-:Y:S01]  /*1b50*/  UIADD3 UR6, UR11, 0x20100, URZ ;  /* 0x000201000b067890 */ /* 0x000fe2000fffe03f */
[----:B------:R-:W-:Y:S01]  /*1b60*/  WARPGROUP.ARRIVE ;  /* 0x00000000000079c5 */ /* 0x000fe20000000000 */
[----:B------:R-:W-:Y:S01]  /*1b70*/  ULOP3.LUT UR7, UR10, 0x10000, URZ, 0xfc, !UPT ;  /* 0x000100000a077892 */ /* 0x000fe2000f8efc3f */
[----:B------:R2:W-:Y:S01]  /*1b80*/  STL [R1+0x6c], RZ ;  /* 0x00006cff01007387 */ /* 0x0005e20000100800 */
[----:B------:R-:W-:Y:S01]  /*1b90*/  USHF.R.U32.HI UR6, URZ, 0x4, UR6 ;  /* 0x000000043f067899 */ /* 0x000fe20008011606 */
[----:B01----:R-:W-:Y:S01]  /*1ba0*/  IMAD.MOV.U32 R0, RZ, RZ, RZ ;  /* 0x000000ffff007224 */ /* 0x003fe200078e00ff */
[----:B------:R-:W-:Y:S01]  /*1bb0*/  ULEA UR7, UR5, UR7, 0xb ;  /* 0x0000000705077291 */ /* 0x000fe2000f8e583f */
[----:B------:R2:W-:Y:S01]  /*1bc0*/  STL [R1+0x68], RZ ;  /* 0x000068ff01007387 */ /* 0x0005e20000100800 */
[----:B------:R-:W-:Y:S01]  /*1bd0*/  ULOP3.LUT UR6, UR6, 0x3fff, URZ, 0xc0, !UPT ;  /* 0x00003fff06067892 */ /* 0x000fe2000f8ec03f */
[----:B------:R-:W-:Y:S01]  /*1be0*/  CS2R R2, SRZ ;  /* 0x0000000000027805 */ /* 0x000fe2000001ff00 */
[----:B------:R-:W-:Y:S01]  /*1bf0*/  UMOV UR17, 0x40000040 ;  /* 0x4000004000117882 */ /* 0x000fe20000000000 */
[----:B------:R-:W-:Y:S01]  /*1c00*/  UMOV UR19, 0x40000040 ;  /* 0x4000004000137882 */ /* 0x000fe20000000000 */
[----:B------:R-:W-:Y:S01]  /*1c10*/  ULOP3.LUT UR6, UR6, 0x10000, URZ, 0xfc, !UPT ;  /* 0x0001000006067892 */ /* 0x000fe2000f8efc3f */
[----:B------:R2:W-:Y:S01]  /*1c20*/  STL [R1+0x64], RZ ;  /* 0x000064ff01007387 */ /* 0x0005e20000100800 */
[----:B------:R-:W-:Y:S01]  /*1c30*/  UMOV UR16, UR7 ;  /* 0x0000000700107c82 */ /* 0x000fe20008000000 */
[----:B------:R-:W-:Y:S01]  /*1c40*/  CS2R R4, SRZ ;  /* 0x0000000000047805 */ /* 0x000fe2000001ff00 */
[----:B------:R-:W-:Y:S01]  /*1c50*/  ULEA UR8, UR5, UR6, 0xa ;  /* 0x0000000605087291 */ /* 0x000fe2000f8e503f */
[----:B------:R2:W-:Y:S01]  /*1c60*/  STL [R1+0x60], RZ ;  /* 0x000060ff01007387 */ /* 0x0005e20000100800 */
[----:B------:R-:W-:Y:S01]  /*1c70*/  CS2R R6, SRZ ;  /* 0x0000000000067805 */ /* 0x000fe2000001ff00 */
[----:B------:R-:W-:Y:S01]  /*1c80*/  UMOV UR6, 0x4 ;  /* 0x0000000400067882 */ /* 0x000fe20000000000 */
[----:B------:R-:W-:Y:S01]  /*1c90*/  CS2R R8, SRZ ;  /* 0x0000000000087805 */ /* 0x000fe2000001ff00 */
[----:B------:R2:W-:Y:S01]  /*1ca0*/  STL [R1+0x5c], RZ ;  /* 0x00005cff01007387 */ /* 0x0005e20000100800 */
[----:B------:R-:W-:Y:S01]  /*1cb0*/  CS2R R10, SRZ ;  /* 0x00000000000a7805 */ /* 0x000fe2000001ff00 */
[----:B------:R-:W-:Y:S01]  /*1cc0*/  UMOV UR18, UR8 ;  /* 0x0000000800127c82 */ /* 0x000fe20008000000 */
[----:B------:R-:W-:Y:S01]  /*1cd0*/  CS2R R12, SRZ ;  /* 0x00000000000c7805 */ /* 0x000fe2000001ff00 */
[----:B------:R-:W-:Y:S01]  /*1ce0*/  QGMMA.64x128x32.F32.E4M3.E4M3 R88, gdesc[UR16], RZ, !UPT ;  /* 0x01e00000105879f3 */ /* 0x000fe2000c7008ff */
[----:B------:R-:W-:Y:S01]  /*1cf0*/  UIADD3 UR16, UR7, 0x400, URZ ;  /* 0x0000040007107890 */ /* 0x000fe2000fffe03f */
[----:B------:R2:W-:Y:S01]  /*1d00*/  STL [R1+0x58], RZ ;  /* 0x000058ff01007387 */ /* 0x0005e20000100800 */
[----:B------:R-:W-:Y:S01]  /*1d10*/  UMOV UR17, 0x40000040 ;  /* 0x4000004000117882 */ /* 0x000fe20000000000 */
[----:B------:R-:W-:-:S02]  /*1d20*/  CS2R R14, SRZ ;  /* 0x00000000000e7805 */ /* 0x000fc4000001ff00 */
[----:B------:R-:W-:Y:S01]  /*1d30*/  CS2R R16, SRZ ;  /* 0x0000000000107805 */ /* 0x000fe2000001ff00 */
[----:B------:R2:W-:Y:S01]  /*1d40*/  STL [R1+0x54], RZ ;  /* 0x000054ff01007387 */ /* 0x0005e20000100800 */
[----:B------:R-:W-:Y:S02]  /*1d50*/  CS2R R18, SRZ ;  /* 0x0000000000127805 */ /* 0x000fe4000001ff00 */
[----:B------:R-:W-:Y:S02]  /*1d60*/  CS2R R20, SRZ ;  /* 0x0000000000147805 */ /* 0x000fe4000001ff00 */
[----:B------:R-:W-:Y:S01]  /*1d70*/  CS2R R22, SRZ ;  /* 0x0000000000167805 */ /* 0x000fe2000001ff00 */
[----:B------:R2:W-:Y:S01]  /*1d80*/  STL [R1+0x50], RZ ;  /* 0x000050ff01007387 */ /* 0x0005e20000100800 */
[----:B------:R-:W-:Y:S01]  /*1d90*/  CS2R R152, SRZ ;  /* 0x0000000000987805 */ /* 0x000fe2000001ff00 */
[----:B------:R-:W-:Y:S01]  /*1da0*/  QGMMA.64x128x32.F32.E4M3.E4M3 R24, gdesc[UR16], RZ, !UPT ;  /* 0x01e00000101879f3 */ /* 0x000fe2000c7008ff */
[----:B------:R-:W-:Y:S01]  /*1db0*/  UIADD3 UR16, UR7, 0x2, URZ ;  /* 0x0000000207107890 */ /* 0x000fe2000fffe03f */
[----:B------:R2:W-:Y:S01]  /*1dc0*/  STL [R1+0x4c], RZ ;  /* 0x00004cff01007387 */ /* 0x0005e20000100800 */
[----:B------:R-:W-:Y:S01]  /*1dd0*/  UIADD3 UR18, UR8, 0x2, URZ ;  /* 0x0000000208127890 */ /* 0x000fe2000fffe03f */
[----:B------:R-:W-:Y:S01]  /*1de0*/  CS2R R154, SRZ ;  /* 0x00000000009a7805 */ /* 0x000fe2000001ff00 */
[----:B------:R-:W-:Y:S01]  /*1df0*/  UMOV UR17, 0x40000040 ;  /* 0x4000004000117882 */ /* 0x000fe20000000000 */
[----:B------:R-:W-:Y:S01]  /*1e00*/  UMOV UR19, 0x40000040 ;  /* 0x4000004000137882 */ /* 0x000fe20000000000 */
        /* <DEDUP_REMOVED lines=49> */
[----:B------:R-:W-:-:S03]  /*2120*/  IMAD.MOV.U32 R228, RZ, RZ, RZ ;  /* 0x000000ffffe47224 */ /* 0x000fc600078e00ff */
[----:B------:R2:W-:Y:S04]  /*2130*/  STL [R1+0x14], RZ ;  /* 0x000014ff01007387 */ /* 0x0005e80000100800 */
[----:B------:R2:W-:Y:S04]  /*2140*/  STL [R1+0x10], RZ ;  /* 0x000010ff01007387 */ /* 0x0005e80000100800 */
[----:B------:R2:W-:Y:S04]  /*2150*/  STL [R1+0xc], RZ ;  /* 0x00000cff01007387 */ /* 0x0005e80000100800 */
[----:B------:R2:W-:Y:S04]  /*2160*/  STL [R1+0x8], RZ ;  /* 0x000008ff01007387 */ /* 0x0005e80000100800 */
[----:B------:R2:W-:Y:S04]  /*2170*/  STL [R1+0x4], RZ ;  /* 0x000004ff01007387 */ /* 0x0005e80000100800 */
[----:B------:R2:W-:Y:S01]  /*2180*/  STL [R1], RZ ;  /* 0x000000ff01007387 */ /* 0x0005e20000100800 */
[----:B------:R-:W-:Y:S01]  /*2190*/  QGMMA.64x128x32.F32.E4M3.E4M3 R88, gdesc[UR16], R88 ;  /* 0x01e00000105879f3 */ /* 0x000fe20008700858 */
[----:B------:R-:W-:Y:S01]  /*21a0*/  UIADD3 UR16, UR7, 0x402, URZ ;  /* 0x0000040207107890 */ /* 0x000fe2000fffe03f */
[----:B------:R-:W-:-:S10]  /*21b0*/  UMOV UR17, 0x40000040 ;  /* 0x4000004000117882 */ /* 0x000fd40000000000 */
[----:B------:R-:W-:Y:S01]  /*21c0*/  QGMMA.64x128x32.F32.E4M3.E4M3 R24, gdesc[UR16], R24 ;  /* 0x01e00000101879f3 */ /* 0x000fe20008700818 */
[----:B------:R-:W-:Y:S02]  /*21d0*/  UIADD3 UR16, UR7, 0x4, URZ ;  /* 0x0000000407107890 */ /* 0x000fe4000fffe03f */
[----:B------:R-:W-:Y:S01]  /*21e0*/  UIADD3 UR18, UR8, 0x4, URZ ;  /* 0x0000000408127890 */ /* 0x000fe2000fffe03f */
[----:B------:R-:W-:Y:S01]  /*21f0*/  UMOV UR17, 0x40000040 ;  /* 0x4000004000117882 */ /* 0x000fe20000000000 */
[----:B------:R-:W-:-:S07]  /*2200*/  UMOV UR19, 0x40000040 ;  /* 0x4000004000137882 */ /* 0x000fce0000000000 */
        /* <DEDUP_REMOVED lines=10> */
[----:B------:R-:W-:Y:S02]  /*22b0*/  UMOV UR17, 0x40000040 ;  /* 0x4000004000117882 */ /* 0x000fe40000000000 */
[----:B------:R-:W-:Y:S02]  /*22c0*/  ULDC UR7, c[0x0][0x50c] ;  /* 0x0001430000077ab9 */ /* 0x000fe40000000800 */
[----:B------:R-:W-:-:S04]  /*22d0*/  UISETP.NE.AND UP0, UPT, UR7, 0x4, UPT ;  /* 0x000000040700788c */ /* 0x000fc8000bf05270 */
[----:B------:R-:W-:Y:S02]  /*22e0*/  USEL UR7, URZ, 0x1, UP0 ;  /* 0x000000013f077887 */ /* 0x000fe40008000000 */
[----:B------:R-:W-:Y:S04]  /*22f0*/  QGMMA.64x128x32.F32.E4M3.E4M3 R24, gdesc[UR16], R24, gsb0 ;  /* 0x01e00000101879f3 */ /* 0x000fe80008000818 */
[----:B------:R-:W-:-:S13]  /*2300*/  ISETP.NE.AND P0, PT, RZ, UR7, PT ;  /* 0x00000007ff007c0c */ /* 0x000fda000bf05270 */
[----:B--2---:R-:W-:Y:S05]  /*2310*/  @!P0 BRA `(.L_x_18) ;  /* 0x0000000800808947 */ /* 0x004fea0003800000 */
[----:B------:R-:W-:Y:S02]  /*2320*/  WARPGROUP.DEPBAR.LE gsb0, 0x0 ;  /* 0x00008000000079c5 */ /* 0x000fe40000010000 */
[----:B------:R-:W-:-:S01]  /*2330*/  FADD R227, RZ, R89 ;  /* 0x00000059ffe37221 */ /* 0x000fc20000000000 */
[----:B------:R-:W-:Y:S01]  /*2340*/  FADD R228, RZ, R88 ;  /* 0x00000058ffe47221 */ /* 0x000fe20000000000 */
[----:B------:R-:W-:-:S01]  /*2350*/  FADD R226, RZ, R90 ;  /* 0x0000005affe27221 */ /* 0x000fc20000000000 */
[----:B------:R-:W-:Y:S01]  /*2360*/  FADD R225, RZ, R91 ;  /* 0x0000005bffe17221 */ /* 0x000fe20000000000 */
[----:B------:R-:W-:-:S01]  /*2370*/  FADD R224, RZ, R92 ;  /* 0x0000005cffe07221 */ /* 0x000fc20000000000 */
[----:B------:R0:W-:Y:S01]  /*2380*/  STL [R1+0x80], R227 ;  /* 0x000080e301007387 */ /* 0x0001e20000100800 */
[----:B------:R-:W-:-:S01]  /*2390*/  FADD R223, RZ, R93 ;  /* 0x0000005dffdf7221 */ /* 0x000fc20000000000 */
[----:B------:R-:W-:Y:S01]  /*23a0*/  FADD R222, RZ, R94 ;  /* 0x0000005effde7221 */ /* 0x000fe20000000000 */
[----:B------:R-:W-:-:S01]  /*23b0*/  FADD R221, RZ, R95 ;  /* 0x0000005fffdd7221 */ /* 0x000fc20000000000 */
[----:B------:R-:W-:Y:S01]  /*23c0*/  FADD R220, RZ, R96 ;  /* 0x00000060ffdc7221 */ /* 0x000fe20000000000 */
[----:B------:R-:W-:-:S01]  /*23d0*/  FADD R219, RZ, R97 ;  /* 0x00000061ffdb7221 */ /* 0x000fc20000000000 */
[----:B------:R-:W-:Y:S01]  /*23e0*/  FADD R218, RZ, R98 ;  /* 0x00000062ffda7221 */ /* 0x000fe20000000000 */
[----:B------:R-:W-:-:S01]  /*23f0*/  FADD R217, RZ, R99 ;  /* 0x00000063ffd97221 */ /* 0x000fc20000000000 */
[----:B------:R-:W-:Y:S01]  /*2400*/  FADD R216, RZ, R100 ;  /* 0x00000064ffd87221 */ /* 0x000fe20000000000 */
[----:B------:R-:W-:-:S01]  /*2410*/  FADD R215, RZ, R101 ;  /* 0x00000065ffd77221 */ /* 0x000fc20000000000 */
[----:B0-----:R-:W-:Y:S01]  /*2420*/  FADD R227, RZ, R60 ;  /* 0x0000003cffe37221 */ /* 0x001fe20000000000 */
[----:B------:R-:W-:-:S01]  /*2430*/  FADD R214, RZ, R102 ;  /* 0x00000066ffd67221 */ /* 0x000fc20000000000 */
[----:B------:R-:W-:Y:S01]  /*2440*/  FADD R213, RZ, R103 ;  /* 0x00000067ffd57221 */ /* 0x000fe20000000000 */
[----:B------:R-:W-:-:S01]  /*2450*/  FADD R212, RZ, R104 ;  /* 0x00000068ffd47221 */ /* 0x000fc20000000000 */
[----:B------:R-:W-:Y:S01]  /*2460*/  FADD R211, RZ, R105 ;  /* 0x00000069ffd37221 */ /* 0x000fe20000000000 */
[----:B------:R0:W-:Y:S01]  /*2470*/  STL [R1], R227 ;  /* 0x000000e301007387 */ /* 0x0001e20000100800 */
        /* <DEDUP_REMOVED lines=94> */
[----:B0-----:R-:W-:-:S05]  /*2a60*/  FADD R227, RZ, R67 ;  /* 0x00000043ffe37221 */ /* 0x001fca0000000000 */
[----:B------:R0:W-:Y:S02]  /*2a70*/  STL [R1+0x1c], R227 ;  /* 0x00001ce301007387 */ /* 0x0001e40000100800 */
        /* <DEDUP_REMOVED lines=39> */
[----:B------:R0:W-:Y:S04]  /*2cf0*/  STL [R1+0x6c], R227 ;  /* 0x00006ce301007387 */ /* 0x0001e80000100800 */
[----:B0-----:R0:W5:Y:S01]  /*2d00*/  LDL.LU R227, [R1+0x80] ;  /* 0x0000800001e37983 */ /* 0x0011620000300800 */
[----:B------:R-:W-:-:S05]  /*2d10*/  UMOV UR6, URZ ;  /* 0x0000003f00067c82 */ /* 0x000fca0008000000 */
.L_x_18:
[----:B------:R-:W-:Y:S01]  /*2d20*/  UIADD3 UR23, UR5, 0x1, URZ ;  /* 0x0000000105177890 */ /* 0x000fe2000fffe03f */
[----:B------:R-:W-:-:S03]  /*2d30*/  UMOV UR8, 0x1 ;  /* 0x0000000100087882 */ /* 0x000fc60000000000 */
[----:B------:R-:W-:-:S04]  /*2d40*/  UISETP.NE.AND UP0, UPT, UR23, 0x4, UPT ;  /* 0x000000041700788c */ /* 0x000fc8000bf05270 */
[----:B------:R-:W-:Y:S02]  /*2d50*/  USEL UR24, URZ, 0x1, UP0 ;  /* 0x000000013f187887 */ /* 0x000fe40008000000 */
[----:B------:R-:W-:Y:S02]  /*2d60*/  USEL UR23, UR23, URZ, UP0 ;  /* 0x0000003f17177287 */ /* 0x000fe40008000000 */
[----:B------:R-:W-:-:S12]  /*2d70*/  ULOP3.LUT UR24, UR4, UR24, URZ, 0x3c, !UPT ;  /* 0x0000001804187292 */ /* 0x000fd8000f8e3c3f */
.L_x_13:
[----:B------:R-:W-:-:S04]  /*2d80*/  UISETP.LT.AND UP0, UPT, UR9, 0x1, UPT ;  /* 0x000000010900788c */ /* 0x000fc8000bf01270 */
[----:B------:R-:W-:-:S04]  /*2d90*/  USEL UR16, UR9, 0x1, UP0 ;  /* 0x0000000109107887 */ /* 0x000fc80008000000 */
[----:B------:R-:W-:-:S04]  /*2da0*/  UIADD3 UR26, UR9, -UR16, URZ ;  /* 0x80000010091a7290 */ /* 0x000fc8000fffe03f */
[----:B------:R-:W-:-:S06]  /*2db0*/  UISETP.GE.AND UP0, UPT, UR26, 0x1, UPT ;  /* 0x000000011a00788c */ /* 0x000fcc000bf06270 */
[----:B------:R-:W-:-:S13]  /*2dc0*/  PLOP3.LUT P0, PT, PT, PT, UP0, 0x80, 0x0 ;  /* 0x000000000000781c */ /* 0x000fda0003f0f008 */
[----:B------:R-:W-:Y:S05]  /*2dd0*/  @!P0 BRA `(.L_x_19) ;  /* 0x0000001000dc8947 */ /* 0x000fea0003800000 */
[----:B------:R-:W-:Y:S01]  /*2de0*/  UMOV UR25, UR5 ;  /* 0x0000000500197c82 */ /* 0x000fe20008000000 */
[----:B------:R-:W-:-:S05]  /*2df0*/  ULDC UR27, c[0x0][0x50c] ;  /* 0x00014300001b7ab9 */ /* 0x000fca0000000800 */
.L_x_27:
[----:B------:R-:W-:-:S06]  /*2e00*/  UISETP.NE.AND UP0, UPT, UR22, 0x3, UPT ;  /* 0x000000031600788c */ /* 0x000fcc000bf05270 */
[----:B------:R-:W-:-:S13]  /*2e10*/  PLOP3.LUT P1, PT, PT, PT, UP0, 0x80, 0x0 ;  /* 0x000000000000781c */ /* 0x000fda0003f2f008 */
[----:B-1---5:R-:W-:Y:S05]  /*2e20*/  @!P1 BRA `(.L_x_20) ;  /* 0x0000000000049947 */ /* 0x022fea0003800000 */
[----:B------:R-:W-:Y:S01]  /*2e30*/  BPT.TRAP 0x1 ;  /* 0x000000040000795c */ /* 0x000fe20000300000 */
.L_x_20:
[----:B------:R-:W1:Y:S01]  /*2e40*/  S2UR UR16, SR_CgaCtaId ;  /* 0x00000000001079c3 */ /* 0x000e620000008800 */
[----:B------:R-:W-:Y:S01]  /*2e50*/  UMOV UR11, 0x400 ;  /* 0x00000400000b7882 */ /* 0x000fe20000000000 */
[----:B------:R-:W-:-:S05]  /*2e60*/  IMAD.U32 R229, RZ, RZ, UR24 ;  /* 0x00000018ffe57e24 */ /* 0x000fca000f8e00ff */
[----:B------:R-:W-:Y:S01]  /*2e70*/  SHF.L.U32 R229, R229, 0x1f, RZ ;  /* 0x0000001fe5e57819 */ /* 0x000fe200000006ff */
[----:B-1----:R-:W-:-:S04]  /*2e80*/  ULEA UR11, UR16, UR11, 0x18 ;  /* 0x0000000b100b7291 */ /* 0x002fc8000f8ec03f */
[----:B------:R-:W-:-:S09]  /*2e90*/  ULEA UR16, UR23, UR11, 0x3 ;  /* 0x0000000b17107291 */ /* 0x000fd2000f8e183f */
[----:B------:R1:W2:Y:S01]  /*2ea0*/  SYNCS.PHASECHK.TRANS64.TRYWAIT P0, [UR16], R229 ;  /* 0x000000e5ff0075a7 */ /* 0x0002a20008000150 */
[----:B------:R-:W-:Y:S05]  /*2eb0*/  @!P1 BRA `(.L_x_21) ;  /* 0x0000000000049947 */ /* 0x000fea0003800000 */
[----:B------:R-:W-:Y:S01]  /*2ec0*/  BPT.TRAP 0x1 ;  /* 0x000000040000795c */ /* 0x000fe20000300000 */
.L_x_21:
[----:B--2---:R-:W-:Y:S05]  /*2ed0*/  @P0 BRA `(.L_x_22) ;  /* 0x0000000000080947 */ /* 0x004fea0003800000 */
[----:B------:R-:W2:Y:S02]  /*2ee0*/  SYNCS.PHASECHK.TRANS64.TRYWAIT P0, [UR16], R229 ;  /* 0x000000e5ff0075a7 */ /* 0x000ea40008000150 */
[----:B--2---:R-:W-:Y:S05]  /*2ef0*/  @!P0 BRA `(.L_x_23) ;  /* 0x000000d4001c8947 */ /* 0x004fea0003800000 */
.L_x_22:
[----:B------:R-:W-:Y:S01]  /*2f00*/  UIADD3 UR16, UR11, 0x20100, URZ ;  /* 0x000201000b107890 */ /* 0x000fe2000fffe03f */
[----:B------:R-:W-:Y:S01]  /*2f10*/  WARPGROUP.ARRIVE ;  /* 0x00000000000079c5 */ /* 0x000fe20000000000 */
[----:B------:R-:W-:Y:S02]  /*2f20*/  UISETP.NE.AND UP0, UPT, UR7, URZ, UPT ;  /* 0x0000003f0700728c */ /* 0x000fe4000bf05270 */
[----:B------:R-:W-:Y:S02]  /*2f30*/  USHF.R.U32.HI UR16, URZ, 0x4, UR16 ;  /* 0x000000043f107899 */ /* 0x000fe40008011610 */
[----:B------:R-:W-:Y:S02]  /*2f40*/  USEL UR8, UR8, URZ, !UP0 ;  /* 0x0000003f08087287 */ /* 0x000fe4000c000000 */
[----:B------:R-:W-:Y:S02]  /*2f50*/  ULOP3.LUT UR16, UR16, 0x3fff, URZ, 0xc0, !UPT ;  /* 0x00003fff10107892 */ /* 0x000fe4000f8ec03f */
[----:B------:R-:W-:-:S02]  /*2f60*/  UISETP.NE.U32.AND UP0, UPT, UR8, URZ, UPT ;  /* 0x0000003f0800728c */ /* 0x000fc4000bf05070 */
[----:B------:R-:W-:Y:S02]  /*2f70*/  ULOP3.LUT UR7, UR10, 0x10000, URZ, 0xfc, !UPT ;  /* 0x000100000a077892 */ /* 0x000fe4000f8efc3f */
[----:B------:R-:W-:Y:S02]  /*2f80*/  ULOP3.LUT UR8, UR16, 0x10000, URZ, 0xfc, !UPT ;  /* 0x0001000010087892 */ /* 0x000fe4000f8efc3f */
[----:B------:R-:W-:Y:S02]  /*2f90*/  ULEA UR7, UR23, UR7, 0xb ;  /* 0x0000000717077291 */ /* 0x000fe4000f8e583f */
[----:B------:R-:W-:Y:S01]  /*2fa0*/  ULEA UR8, UR23, UR8, 0xa ;  /* 0x0000000817087291 */ /* 0x000fe2000f8e503f */
[----:B------:R-:W-:Y:S01]  /*2fb0*/  UMOV UR17, 0x40000040 ;  /* 0x4000004000117882 */ /* 0x000fe20000000000 */
[----:B------:R-:W-:Y:S01]  /*2fc0*/  UMOV UR19, 0x40000040 ;  /* 0x4000004000137882 */ /* 0x000fe20000000000 */
[----:B------:R-:W-:Y:S02]  /*2fd0*/  UIADD3 UR6, UR6, 0x4, URZ ;  /* 0x0000000406067890 */ /* 0x000fe4000fffe03f */
[----:B------:R-:W-:-:S02]  /*2fe0*/  UMOV UR16, UR7 ;  /* 0x0000000700107c82 */ /* 0x000fc40008000000 */
[----:B------:R-:W-:Y:S02]  /*2ff0*/  UMOV UR18, UR8 ;  /* 0x0000000800127c82 */ /* 0x000fe40008000000 */
[----:B------:R-:W-:Y:S01]  /*3000*/  QGMMA.64x128x32.F32.E4M3.E4M3 R88, gdesc[UR16], R88, UP0 ;  /* 0x01e00000105879f3 */ /* 0x000fe2000bf00858 */
[----:B------:R-:W-:Y:S01]  /*3010*/  UIADD3 UR16, UR7, 0x400, URZ ;  /* 0x0000040007107890 */ /* 0x000fe2000fffe03f */
[----:B------:R-:W-:-:S10]  /*3020*/  UMOV UR17, 0x40000040 ;  /* 0x4000004000117882 */ /* 0x000fd40000000000 */
[----:B------:R-:W-:Y:S01]  /*3030*/  QGMMA.64x128x32.F32.E4M3.E4M3 R24, gdesc[UR16], R24, UP0 ;  /* 0x01e00000101879f3 */ /* 0x000fe2000bf00818 */
[----:B------:R-:W-:Y:S02]  /*3040*/  UIADD3 UR16, UR7, 0x2, URZ ;  /* 0x0000000207107890 */ /* 0x000fe4000fffe03f */
[----:B------:R-:W-:Y:S01]  /*3050*/  UIADD3 UR18, UR8, 0x2, URZ ;  /* 0x0000000208127890 */ /* 0x000fe2000fffe03f */
[----:B------:R-:W-:Y:S01]  /*3060*/  UMOV UR17, 0x40000040 ;  /* 0x4000004000117882 */ /* 0x000fe20000000000 */
[----:B------:R-:W-:Y:S01]  /*3070*/  UMOV UR19, 0x40000040 ;  /* 0x4000004000137882 */ /* 0x000fe20000000000 */
[----:B------:R-:W-:-:S06]  /*3080*/  UISETP.NE.AND UP0, UPT, UR6, UR27, UPT ;  /* 0x0000001b0600728c */ /* 0x000fcc000bf05270 */
        /* <DEDUP_REMOVED lines=18> */
[----:B------:R-:W-:Y:S01]  /*31b0*/  UMOV UR17, 0x40000040 ;  /* 0x4000004000117882 */ /* 0x000fe20000000000 */
[----:B------:R-:W-:-:S06]  /*31c0*/  USEL UR7, URZ, 0x1, UP0 ;  /* 0x000000013f077887 */ /* 0x000fcc0008000000 */
[----:B------:R-:W-:-:S03]  /*31d0*/  ISETP.NE.AND P0, PT, RZ, UR7, PT ;  /* 0x00000007ff007c0c */ /* 0x000fc6000bf05270 */
[----:B------:R-:W-:Y:S03]  /*31e0*/  QGMMA.64x128x32.F32.E4M3.E4M3 R24, gdesc[UR16], R24, gsb0 ;  /* 0x01e00000101879f3 */ /* 0x000fe60008000818 */
[----:B------:R-:W-:-:S07]  /*31f0*/  WARPGROUP.DEPBAR.LE gsb0, 0x1 ;  /* 0x00008000000079c5 */ /* 0x000fce0000010100 */
[----:B------:R-:W-:Y:S05]  /*3200*/  @!P0 BRA `(.L_x_24) ;  /* 0x0000000c00708947 */ /* 0x000fea0003800000 */
[----:B------:R-:W-:Y:S02]  /*3210*/  WARPGROUP.DEPBAR.LE gsb0, 0x0 ;  /* 0x00008000000079c5 */ /* 0x000fe40000010000 */
[----:B-----5:R-:W-:-:S01]  /*3220*/  FADD R227, R89, R227 ;  /* 0x000000e359e37221 */ /* 0x020fc20000000000 */
[----:B------:R-:W-:Y:S01]  /*3230*/  FADD R226, R90, R226 ;  /* 0x000000e25ae27221 */ /* 0x000fe20000000000 */
[----:B------:R-:W-:-:S01]  /*3240*/  FADD R225, R91, R225 ;  /* 0x000000e15be17221 */ /* 0x000fc20000000000 */
[----:B------:R-:W-:Y:S01]  /*3250*/  FADD R224, R92, R224 ;  /* 0x000000e05ce07221 */ /* 0x000fe20000000000 */
[----:B------:R-:W-:-:S01]  /*3260*/  FADD R223, R93, R223 ;  /* 0x000000df5ddf7221 */ /* 0x000fc20000000000 */
[----:B------:R2:W-:Y:S01]  /*3270*/  STL [R1+0x80], R227 ;  /* 0x000080e301007387 */ /* 0x0005e20000100800 */
[----:B------:R-:W-:-:S01]  /*3280*/  FADD R222, R94, R222 ;  /* 0x000000de5ede7221 */ /* 0x000fc20000000000 */
[----:B------:R-:W-:Y:S01]  /*3290*/  FADD R221, R95, R221 ;  /* 0x000000dd5fdd7221 */ /* 0x000fe20000000000 */
[----:B------:R-:W-:-:S01]  /*32a0*/  FADD R220, R96, R220 ;  /* 0x000000dc60dc7221 */ /* 0x000fc20000000000 */
[----:B------:R-:W-:Y:S01]  /*32b0*/  FADD R219, R97, R219 ;  /* 0x000000db61db7221 */ /* 0x000fe20000000000 */
[----:B------:R-:W-:-:S01]  /*32c0*/  FADD R218, R98, R218 ;  /* 0x000000da62da7221 */ /* 0x000fc20000000000 */
[----:B------:R-:W-:Y:S01]  /*32d0*/  FADD R217, R99, R217 ;  /* 0x000000d963d97221 */ /* 0x000fe20000000000 */
[----:B------:R-:W-:-:S01]  /*32e0*/  FADD R216, R100, R216 ;  /* 0x000000d864d87221 */ /* 0x000fc20000000000 */
[----:B------:R-:W-:Y:S01]  /*32f0*/  FADD R215, R101, R215 ;  /* 0x000000d765d77221 */ /* 0x000fe20000000000 */
[----:B------:R-:W-:-:S01]  /*3300*/  FADD R214, R102, R214 ;  /* 0x000000d666d67221 */ /* 0x000fc20000000000 */
[----:B--2---:R-:W2:Y:S01]  /*3310*/  LDL.LU R227, [R1+0x28] ;  /* 0x0000280001e37983 */ /* 0x004ea20000300800 */
[----:B------:R-:W-:-:S01]  /*3320*/  FADD R213, R103, R213 ;  /* 0x000000d567d57221 */ /* 0x000fc20000000000 */
[----:B------:R-:W-:Y:S01]  /*3330*/  FADD R212, R104, R212 ;  /* 0x000000d468d47221 */ /* 0x000fe20000000000 */
[----:B------:R-:W-:-:S01]  /*3340*/  FADD R211, R105, R211 ;  /* 0x000000d369d37221 */ /* 0x000fc20000000000 */
[----:B------:R3:W-:Y:S01]  /*3350*/  STL [R1+0x84], R226 ;  /* 0x000084e201007387 */ /* 0x0007e20000100800 */
[----:B------:R-:W-:-:S03]  /*3360*/  FADD R228, R88, R228 ;  /* 0x000000e458e47221 */ /* 0x000fc60000000000 */
[----:B---3--:R-:W3:Y:S04]  /*3370*/  LDL.LU R226, [R1+0x24] ;  /* 0x0000240001e27983 */ /* 0x008ee80000300800 */
[----:B------:R4:W-:Y:S04]  /*3380*/  STL [R1+0x88], R225 ;  /* 0x000088e101007387 */ /* 0x0009e80000100800 */
[----:B----4-:R-:W4:Y:S04]  /*3390*/  LDL.LU R225, [R1+0x20] ;  /* 0x0000200001e17983 */ /* 0x010f280000300800 */
[----:B------:R0:W-:Y:S04]  /*33a0*/  STL [R1+0x8c], R224 ;  /* 0x00008ce001007387 */ /* 0x0001e80000100800 */
[----:B0-----:R-:W4:Y:S04]  /*33b0*/  LDL.LU R224, [R1+0x1c] ;  /* 0x00001c0001e07983 */ /* 0x001f280000300800 */
        /* <DEDUP_REMOVED lines=13> */
[----:B0-----:R-:W4:Y:S04]  /*3490*/  LDL.LU R217, [R1] ;  /* 0x0000000001d97983 */ /* 0x001f280000300800 */
[----:B------:R-:W-:Y:S04]  /*34a0*/  STL [R1+0xac], R216 ;  /* 0x0000acd801007387 */ /* 0x000fe80000100800 */
[----:B------:R-:W-:Y:S04]  /*34b0*/  STL [R1+0xb0], R215 ;  /* 0x0000b0d701007387 */ /* 0x000fe80000100800 */
[----:B------:R-:W-:Y:S04]  /*34c0*/  STL [R1+0xb4], R214 ;  /* 0x0000b4d601007387 */ /* 0x000fe80000100800 */
[----:B------:R-:W-:Y:S04]  /*34d0*/  STL [R1+0xb8], R213 ;  /* 0x0000b8d501007387 */ /* 0x000fe80000100800 */
[----:B------:R-:W-:Y:S04]  /*34e0*/  STL [R1+0xbc], R212 ;  /* 0x0000bcd401007387 */ /* 0x000fe80000100800 */
[----:B------:R0:W-:Y:S01]  /*34f0*/  STL [R1+0xc0], R211 ;  /* 0x0000c0d301007387 */ /* 0x0001e20000100800 */
[----:B--2---:R-:W-:-:S01]  /*3500*/  FADD R227, R70, R227 ;  /* 0x000000e346e37221 */ /* 0x004fc20000000000 */
[----:B---3--:R-:W-:Y:S01]  /*3510*/  FADD R226, R69, R226 ;  /* 0x000000e245e27221 */ /* 0x008fe20000000000 */
[----:B----4-:R-:W-:-:S01]  /*3520*/  FADD R225, R68, R225 ;  /* 0x000000e144e17221 */ /* 0x010fc20000000000 */
[----:B------:R-:W-:Y:S01]  /*3530*/  FADD R224, R67, R224 ;  /* 0x000000e043e07221 */ /* 0x000fe20000000000 */
[----:B------:R-:W-:-:S01]  /*3540*/  FADD R223, R66, R223 ;  /* 0x000000df42df7221 */ /* 0x000fc20000000000 */
[----:B------:R-:W-:Y:S01]  /*3550*/  FADD R222, R65, R222 ;  /* 0x000000de41de7221 */ /* 0x000fe20000000000 */
[----:B------:R-:W-:-:S01]  /*3560*/  FADD R221, R64, R221 ;  /* 0x000000dd40dd7221 */ /* 0x000fc20000000000 */
[----:B------:R-:W-:Y:S01]  /*3570*/  FADD R220, R63, R220 ;  /* 0x000000dc3fdc7221 */ /* 0x000fe20000000000 */
[----:B------:R-:W-:-:S01]  /*3580*/  FADD R219, R62, R219 ;  /* 0x000000db3edb7221 */ /* 0x000fc20000000000 */
[----:B------:R-:W-:Y:S01]  /*3590*/  FADD R218, R61, R218 ;  /* 0x000000da3dda7221 */ /* 0x000fe20000000000 */
[----:B------:R-:W-:-:S05]  /*35a0*/  FADD R217, R60, R217 ;  /* 0x000000d93cd97221 */ /* 0x000fca0000000000 */
[----:B------:R2:W-:Y:S04]  /*35b0*/  STL [R1], R217 ;  /* 0x000000d901007387 */ /* 0x0005e80000100800 */
[----:B------:R3:W-:Y:S04]  /*35c0*/  STL [R1+0x4], R218 ;  /* 0x000004da01007387 */ /* 0x0007e80000100800 */
[----:B------:R4:W-:Y:S04]  /*35d0*/  STL [R1+0x8], R219 ;  /* 0x000008db01007387 */ /* 0x0009e80000100800 */
[----:B------:R1:W-:Y:S04]  /*35e0*/  STL [R1+0xc], R220 ;  /* 0x00000cdc01007387 */ /* 0x0003e80000100800 */
[----:B------:R1:W-:Y:S04]  /*35f0*/  STL [R1+0x10], R221 ;  /* 0x000010dd01007387 */ /* 0x0003e80000100800 */
[----:B------:R1:W-:Y:S04]  /*3600*/  STL [R1+0x14], R222 ;  /* 0x000014de01007387 */ /* 0x0003e80000100800 */
[----:B------:R1:W-:Y:S04]  /*3610*/  STL [R1+0x18], R223 ;  /* 0x000018df01007387 */ /* 0x0003e80000100800 */
[----:B------:R1:W-:Y:S04]  /*3620*/  STL [R1+0x1c], R224 ;  /* 0x00001ce001007387 */ /* 0x0003e80000100800 */
[----:B0-----:R-:W4:Y:S04]  /*3630*/  LDL.LU R211, [R1+0x2c] ;  /* 0x00002c0001d37983 */ /* 0x001f280000300800 */
[----:B------:R0:W-:Y:S04]  /*3640*/  STL [R1+0x20], R225 ;  /* 0x000020e101007387 */ /* 0x0001e80000100800 */
[----:B------:R-:W4:Y:S04]  /*3650*/  LDL.LU R212, [R1+0x30] ;  /* 0x0000300001d47983 */ /* 0x000f280000300800 */
[----:B------:R0:W-:Y:S04]  /*3660*/  STL [R1+0x24], R226 ;  /* 0x000024e201007387 */ /* 0x0001e80000100800 */
[----:B------:R-:W4:Y:S04]  /*3670*/  LDL.LU R213, [R1+0x34] ;  /* 0x0000340001d57983 */ /* 0x000f280000300800 */
[----:B------:R0:W-:Y:S04]  /*3680*/  STL [R1+0x28], R227 ;  /* 0x000028e301007387 */ /* 0x0001e80000100800 */
[----:B------:R-:W4:Y:S04]  /*3690*/  LDL.LU R214, [R1+0x38] ;  /* 0x0000380001d67983 */ /* 0x000f280000300800 */
[----:B------:R-:W4:Y:S04]  /*36a0*/  LDL.LU R215, [R1+0x3c] ;  /* 0x00003c0001d77983 */ /* 0x000f280000300800 */
[----:B------:R-:W4:Y:S04]  /*36b0*/  LDL.LU R216, [R1+0x40] ;  /* 0x0000400001d87983 */ /* 0x000f280000300800 */
[----:B--2---:R-:W2:Y:S04]  /*36c0*/  LDL.LU R217, [R1+0x44] ;  /* 0x0000440001d97983 */ /* 0x004ea80000300800 */
[----:B---3--:R-:W3:Y:S04]  /*36d0*/  LDL.LU R218, [R1+0x48] ;  /* 0x0000480001da7983 */ /* 0x008ee80000300800 */
[----:B----4-:R-:W4:Y:S04]  /*36e0*/  LDL.LU R219, [R1+0x4c] ;  /* 0x00004c0001db7983 */ /* 0x010f280000300800 */
[----:B-1----:R-:W4:Y:S04]  /*36f0*/  LDL.LU R220, [R1+0x50] ;  /* 0x0000500001dc7983 */ /* 0x002f280000300800 */
[----:B------:R-:W4:Y:S04]  /*3700*/  LDL.LU R221, [R1+0x54] ;  /* 0x0000540001dd7983 */ /* 0x000f280000300800 */
[----:B------:R-:W4:Y:S04]  /*3710*/  LDL.LU R222, [R1+0x58] ;  /* 0x0000580001de7983 */ /* 0x000f280000300800 */
[----:B------:R-:W4:Y:S04]  /*3720*/  LDL.LU R223, [R1+0x5c] ;  /* 0x00005c0001df7983 */ /* 0x000f280000300800 */
[----:B------:R-:W4:Y:S04]  /*3730*/  LDL.LU R224, [R1+0x60] ;  /* 0x0000600001e07983 */ /* 0x000f280000300800 */
[----:B0-----:R-:W4:Y:S04]  /*3740*/  LDL.LU R225, [R1+0x64] ;  /* 0x0000640001e17983 */ /* 0x001f280000300800 */
[----:B------:R-:W4:Y:S04]  /*3750*/  LDL.LU R226, [R1+0x68] ;  /* 0x0000680001e27983 */ /* 0x000f280000300800 */
[----:B------:R-:W4:Y:S01]  /*3760*/  LDL.LU R227, [R1+0x6c] ;  /* 0x00006c0001e37983 */ /* 0x000f220000300800 */
[----:B------:R-:W-:-:S05]  /*3770*/  FADD R211, R71, R211 ;  /* 0x000000d347d37221 */ /* 0x000fca0000000000 */
[----:B------:R0:W-:Y:S01]  /*3780*/  STL [R1+0x2c], R211 ;  /* 0x00002cd301007387 */ /* 0x0001e20000100800 */
[----:B------:R-:W-:-:S03]  /*3790*/  FADD R212, R72, R212 ;  /* 0x000000d448d47221 */ /* 0x000fc60000000000 */
[----:B0-----:R0:W5:Y:S01]  /*37a0*/  LDL.LU R211, [R1+0xc0] ;  /* 0x0000c00001d37983 */ /* 0x0011620000300800 */
[----:B------:R-:W-:-:S03]  /*37b0*/  FADD R213, R73, R213 ;  /* 0x000000d549d57221 */ /* 0x000fc60000000000 */
[----:B------:R1:W-:Y:S01]  /*37c0*/  STL [R1+0x30], R212 ;  /* 0x000030d401007387 */ /* 0x0003e20000100800 */
[----:B------:R-:W-:-:S01]  /*37d0*/  FADD R214, R74, R214 ;  /* 0x000000d64ad67221 */ /* 0x000fc20000000000 */
[----:B------:R-:W-:Y:S02]  /*37e0*/  FADD R215, R75, R215 ;  /* 0x000000d74bd77221 */ /* 0x000fe40000000000 */
[----:B-1----:R0:W5:Y:S01]  /*37f0*/  LDL.LU R212, [R1+0xbc] ;  /* 0x0000bc0001d47983 */ /* 0x0021620000300800 */
[----:B------:R-:W-:-:S03]  /*3800*/  FADD R216, R76, R216 ;  /* 0x000000d84cd87221 */ /* 0x000fc60000000000 */
[----:B------:R1:W-:Y:S01]  /*3810*/  STL [R1+0x34], R213 ;  /* 0x000034d501007387 */ /* 0x0003e20000100800 */
[----:B--2---:R-:W-:-:S03]  /*3820*/  FADD R217, R77, R217 ;  /* 0x000000d94dd97221 */ /* 0x004fc60000000000 */
[----:B-1----:R0:W5:Y:S01]  /*3830*/  LDL.LU R213, [R1+0xb8] ;  /* 0x0000b80001d57983 */ /* 0x0021620000300800 */
[----:B---3--:R-:W-:-:S03]  /*3840*/  FADD R218, R78, R218 ;  /* 0x000000da4eda7221 */ /* 0x008fc60000000000 */
[----:B------:R1:W-:Y:S01]  /*3850*/  STL [R1+0x38], R214 ;  /* 0x000038d601007387 */ /* 0x0003e20000100800 */
[----:B----4-:R-:W-:-:S01]  /*3860*/  FADD R219, R79, R219 ;  /* 0x000000db4fdb7221 */ /* 0x010fc20000000000 */
[----:B------:R-:W-:Y:S02]  /*3870*/  FADD R220, R80, R220 ;  /* 0x000000dc50dc7221 */ /* 0x000fe40000000000 */
[----:B-1----:R0:W5:Y:S04]  /*3880*/  LDL.LU R214, [R1+0xb4] ;  /* 0x0000b40001d67983 */ /* 0x0021680000300800 */
[----:B------:R1:W-:Y:S01]  /*3890*/  STL [R1+0x3c], R215 ;  /* 0x00003cd701007387 */ /* 0x0003e20000100800 */
[----:B------:R-:W-:-:S01]  /*38a0*/  FADD R221, R81, R221 ;  /* 0x000000dd51dd7221 */ /* 0x000fc20000000000 */
[----:B------:R-:W-:-:S02]  /*38b0*/  FADD R222, R82, R222 ;  /* 0x000000de52de7221 */ /* 0x000fc40000000000 */
[----:B-1----:R0:W5:Y:S04]  /*38c0*/  LDL.LU R215, [R1+0xb0] ;  /* 0x0000b00001d77983 */ /* 0x0021680000300800 */
[----:B------:R1:W-:Y:S01]  /*38d0*/  STL [R1+0x40], R216 ;  /* 0x000040d801007387 */ /* 0x0003e20000100800 */
[----:B------:R-:W-:-:S03]  /*38e0*/  FADD R223, R83, R223 ;  /* 0x000000df53df7221 */ /* 0x000fc60000000000 */
        /* <DEDUP_REMOVED lines=13> */
[----:B------:R1:W-:Y:S04]  /*39c0*/  STL [R1+0x54], R221 ;  /* 0x000054dd01007387 */ /* 0x0003e80000100800 */
        /* <DEDUP_REMOVED lines=12> */
[----:B-1----:R0:W5:Y:S01]  /*3a90*/  LDL.LU R227, [R1+0x80] ;  /* 0x0000800001e37983 */ /* 0x0021620000300800 */
        /* <DEDUP_REMOVED lines=82> */
[----:B0-----:R-:W-:-:S06]  /*3fc0*/  UMOV UR6, URZ ;  /* 0x0000003f00067c82 */ /* 0x001fcc0008000000 */
.L_x_24:
[----:B------:R-:W-:Y:S05]  /*3fd0*/  @!P1 BRA `(.L_x_25) ;  /* 0x0000000000049947 */ /* 0x000fea0003800000 */
[----:B------:R-:W-:Y:S01]  /*3fe0*/  BPT.TRAP 0x1 ;  /* 0x000000040000795c */ /* 0x000fe20000300000 */
.L_x_25:
[----:B------:R-:W-:Y:S02]  /*3ff0*/  UISETP.GT.U32.AND UP0, UPT, UR13, 0x1, UPT ;  /* 0x000000010d00788c */ /* 0x000fe4000bf04070 */
[----:B------:R-:W-:-:S04]  /*4000*/  ULEA UR8, UR25, UR11, 0x3 ;  /* 0x0000000b19087291 */ /* 0x000fc8000f8e183f */
[----:B------:R-:W-:Y:S01]  /*4010*/  UIADD3 UR8, UR8, 0x20, URZ ;  /* 0x0000002008087890 */ /* 0x000fe2000fffe03f */
[----:B------:R-:W-:-:S03]  /*4020*/  PLOP3.LUT P0, PT, PT, PT, UP0, 0x80, 0x0 ;  /* 0x000000000000781c */ /* 0x000fc60003f0f008 */
[----:B------:R-:W-:-:S09]  /*4030*/  UPRMT UR8, URZ, 0x654, UR8 ;  /* 0x000006543f087896 */ /* 0x000fd20008000008 */
[----:B------:R-:W-:Y:S01]  /*4040*/  SYNCS.ARRIVE.TRANS64.RED.A1T0 RZ, [UR8], RZ ;  /* 0x000000ffffff79a7 */ /* 0x000fe20008100408 */
[----:B------:R-:W-:Y:S05]  /*4050*/  @P0 BRA `(.L_x_26) ;  /* 0x0000000000040947 */ /* 0x000fea0003800000 */
[----:B------:R-:W-:Y:S01]  /*4060*/  BPT.TRAP 0x1 ;  /* 0x000000040000795c */ /* 0x000fe20000300000 */
.L_x_26:
[----:B------:R-:W-:Y:S02]  /*4070*/  UISETP.GT.AND UP2, UPT, UR26, 0x1, UPT ;  /* 0x000000011a00788c */ /* 0x000fe4000bf44270 */
[----:B------:R-:W-:Y:S02]  /*4080*/  UIADD3 UR23, UR23, 0x1, URZ ;  /* 0x0000000117177890 */ /* 0x000fe4000fffe03f */
[----:B------:R-:W-:Y:S02]  /*4090*/  UIADD3 UR25, UR25, 0x1, URZ ;  /* 0x0000000119197890 */ /* 0x000fe4000fffe03f */
[----:B------:R-:W-:Y:S01]  /*40a0*/  PLOP3.LUT P0, PT, PT, PT, UP2, 0x80, 0x0 ;  /* 0x000000000000781c */ /* 0x000fe20003f0f028 */
[----:B------:R-:W-:Y:S02]  /*40b0*/  UISETP.NE.AND UP0, UPT, UR23, 0x4, UPT ;  /* 0x000000041700788c */ /* 0x000fe4000bf05270 */
[----:B------:R-:W-:Y:S02]  /*40c0*/  UIADD3 UR16, UR26, -0x1, URZ ;  /* 0xffffffff1a107890 */ /* 0x000fe4000fffe03f */
[----:B------:R-:W-:-:S02]  /*40d0*/  USEL UR8, URZ, 0x1, UP0 ;  /* 0x000000013f087887 */ /* 0x000fc40008000000 */
[----:B------:R-:W-:Y:S02]  /*40e0*/  UISETP.NE.AND UP1, UPT, UR25, 0x4, UPT ;  /* 0x000000041900788c */ /* 0x000fe4000bf25270 */
[----:B------:R-:W-:Y:S02]  /*40f0*/  ULOP3.LUT UR24, UR24, UR8, URZ, 0x3c, !UPT ;  /* 0x0000000818187292 */ /* 0x000fe4000f8e3c3f */
[----:B------:R-:W-:Y:S02]  /*4100*/  USEL UR23, UR23, URZ, UP0 ;  /* 0x0000003f17177287 */ /* 0x000fe40008000000 */
[----:B------:R-:W-:Y:S01]  /*4110*/  USEL UR25, UR25, URZ, UP1 ;  /* 0x0000003f19197287 */ /* 0x000fe20008800000 */
[----:B------:R-:W-:Y:S01]  /*4120*/  UMOV UR8, 0x1 ;  /* 0x0000000100087882 */ /* 0x000fe20000000000 */
[----:B------:R-:W-:Y:S01]  /*4130*/  UMOV UR26, UR16 ;  /* 0x00000010001a7c82 */ /* 0x000fe20008000000 */
[----:B------:R-:W-:Y:S09]  /*4140*/  @P0 BRA `(.L_x_27) ;  /* 0xffffffec002c0947 */ /* 0x000ff2000383ffff */
.L_x_19:
[----:B------:R-:W-:-:S04]  /*4150*/  UISETP.NE.AND UP0, UPT, UR6, URZ, UPT ;  /* 0x0000003f0600728c */ /* 0x000fc8000bf05270 */
[----:B------:R-:W-:-:S06]  /*4160*/  USEL UR6, URZ, 0x1, !UP0 ;  /* 0x000000013f067887 */ /* 0x000fcc000c000000 */
[----:B------:R-:W-:-:S13]  /*4170*/  ISETP.NE.AND P0, PT, RZ, UR6, PT ;  /* 0x00000006ff007c0c */ /* 0x000fda000bf05270 */
[----:B------:R-:W-:Y:S05]  /*4180*/  @!P0 BRA `(.L_x_28) ;  /* 0x0000000c00c48947 */ /* 0x000fea0003800000 */
[----:B------:R-:W-:Y:S02]  /*4190*/  WARPGROUP.DEPBAR.LE gsb0, 0x0 ;  /* 0x00008000000079c5 */ /* 0x000fe40000010000 */
[----:B-----5:R-:W-:Y:S01]  /*41a0*/  FADD R227, R89, R227 ;  /* 0x000000e359e37221 */ /* 0x020fe20000000000 */
[----:B------:R-:W-:-:S04]  /*41b0*/  FADD R228, R88, R228 ;  /* 0x000000e458e47221 */ /* 0x000fc80000000000 */
[----:B------:R2:W-:Y:S04]  /*41c0*/  STL [R1+0x80], R227 ;  /* 0x000080e301007387 */ /* 0x0005e80000100800 */
[----:B--2---:R-:W2:Y:S04]  /*41d0*/  LDL.LU R227, [R1+0x6c] ;  /* 0x00006c0001e37983 */ /* 0x004ea80000300800 */
[----:B--2---:R2:W-:Y:S04]  /*41e0*/  STL [R1+0x84], R227 ;  /* 0x000084e301007387 */ /* 0x0045e80000100800 */
        /* <DEDUP_REMOVED lines=52> */
[----:B--2---:R-:W2:Y:S01]  /*4530*/  LDL.LU R227, [R1] ;  /* 0x0000000001e37983 */ /* 0x004ea20000300800 */
[----:B------:R-:W-:Y:S01]  /*4540*/  FADD R226, R90, R226 ;  /* 0x000000e25ae27221 */ /* 0x000fe20000000000 */
        /* <DEDUP_REMOVED lines=97> */
[----:B--2---:R-:W-:-:S05]  /*4b60*/  FADD R227, R60, R227 ;  /* 0x000000e33ce37221 */ /* 0x004fca0000000000 */
[----:B------:R2:W-:Y:S04]  /*4b70*/  STL [R1], R227 ;  /* 0x000000e301007387 */ /* 0x0005e80000100800 */
[----:B--2---:R-:W2:Y:S02]  /*4b80*/  LDL.LU R227, [R1+0xec] ;  /* 0x0000ec0001e37983 */ /* 0x004ea40000300800 */
[----:B--2---:R-:W-:-:S05]  /*4b90*/  FADD R227, R61, R227 ;  /* 0x000000e33de37221 */ /* 0x004fca0000000000 */
[----:B------:R2:W-:Y:S04]  /*4ba0*/  STL [R1+0x4], R227 ;  /* 0x000004e301007387 */ /* 0x0005e80000100800 */
        /* <DEDUP_REMOVED lines=78> */
[----:B--2---:R2:W5:Y:S02]  /*5090*/  LDL.LU R227, [R1+0x80] ;  /* 0x0000800001e37983 */ /* 0x0045640000300800 */
.L_x_28:
[----:B------:R-:W-:Y:S02]  /*50a0*/  WARPGROUP.DEPBAR.LE gsb0, 0x0 ;  /* 0x00008000000079c5 */ /* 0x000fe40000010000 */
[----:B------:R-:W3:Y:S02]  /*50b0*/  LDC R24, c[0x0][0x28c] ;  /* 0x0000a300ff187b82 */ /* 0x000ee40000000800 */
[----:B---3--:R-:W-:-:S13]  /*50c0*/  ISETP.GE.AND P0, PT, R24, 0x1, PT ;  /* 0x000000011800780c */ /* 0x008fda0003f06270 */
[----:B------:R-:W-:Y:S05]  /*50d0*/  @!P0 BRA `(.L_x_29) ;  /* 0x0000000000408947 */ /* 0x000fea0003800000 */
[----:B------:R-:W-:-:S06]  /*50e0*/  UISETP.NE.AND UP0, UPT, UR22, 0x3, UPT ;  /* 0x000000031600788c */ /* 0x000fcc000bf05270 */
[----:B------:R-:W-:-:S13]  /*50f0*/  PLOP3.LUT P0, PT, PT, PT, UP0, 0x80, 0x0 ;  /* 0x000000000000781c */ /* 0x000fda0003f0f008 */
[----:B------:R-:W-:Y:S05]  /*5100*/  @!P0 BRA `(.L_x_30) ;  /* 0x0000000000048947 */ /* 0x000fea0003800000 */
[----:B------:R-:W-:Y:S01]  /*5110*/  BPT.TRAP 0x1 ;  /* 0x000000040000795c */ /* 0x000fe20000300000 */
.L_x_30:
[----:B------:R-:W-:-:S04]  /*5120*/  UISETP.LT.AND UP0, UPT, UR9, 0x1, UPT ;  /* 0x000000010900788c */ /* 0x000fc8000bf01270 */
[----:B------:R-:W-:Y:S02]  /*5130*/  USEL UR6, UR9, 0x1, UP0 ;  /* 0x0000000109067887 */ /* 0x000fe40008000000 */
[----:B------:R-:W-:Y:S02]  /*5140*/  UISETP.GT.U32.AND UP0, UPT, UR13, 0x1, UPT ;  /* 0x000000010d00788c */ /* 0x000fe4000bf04070 */
[----:B------:R-:W-:-:S04]  /*5150*/  UIADD3 UR6, UR5, UR9, -UR6 ;  /* 0x0000000905067290 */ /* 0x000fc8000fffe806 */
[----:B------:R-:W-:Y:S01]  /*5160*/  USHF.L.U32 UR6, UR6, 0x3, URZ ;  /* 0x0000000306067899 */ /* 0x000fe2000800063f */
[----:B------:R-:W-:-:S03]  /*5170*/  PLOP3.LUT P0, PT, PT, PT, UP0, 0x80, 0x0 ;  /* 0x000000000000781c */ /* 0x000fc60003f0f008 */
[----:B------:R-:W-:-:S04]  /*5180*/  ULOP3.LUT UR6, UR6, 0x18, URZ, 0xc0, !UPT ;  /* 0x0000001806067892 */ /* 0x000fc8000f8ec03f */
[----:B------:R-:W-:-:S04]  /*5190*/  UIADD3 UR6, UR11, 0x20, UR6 ;  /* 0x000000200b067890 */ /* 0x000fc8000fffe006 */
[----:B------:R-:W-:-:S09]  /*51a0*/  UPRMT UR6, URZ, 0x654, UR6 ;  /* 0x000006543f067896 */ /* 0x000fd20008000006 */
[----:B------:R-:W-:Y:S01]  /*51b0*/  SYNCS.ARRIVE.TRANS64.RED.A1T0 RZ, [UR6], RZ ;  /* 0x000000ffffff79a7 */ /* 0x000fe20008100406 */
[----:B------:R-:W-:Y:S05]  /*51c0*/  @P0 BRA `(.L_x_29) ;  /* 0x0000000000040947 */ /* 0x000fea0003800000 */
[----:B------:R-:W-:Y:S01]  /*51d0*/  BPT.TRAP 0x1 ;  /* 0x000000040000795c */ /* 0x000fe20000300000 */
.L_x_29:
[----:B------:R3:W-:Y:S01]  /*51e0*/  STL [R1+0x88], R3 ;  /* 0x0000880301007387 */ /* 0x0007e20000100800 */
[----:B------:R-:W4:Y:S01]  /*51f0*/  LDC R28, c[0x0][0x288] ;  /* 0x0000a200ff1c7b82 */ /* 0x000f220000000800 */
[----:B------:R-:W-:Y:S02]  /*5200*/  ULDC UR6, c[0x0][0x284] ;  /* 0x0000a10000067ab9 */ /* 0x000fe40000000800 */
[----:B---3--:R-:W3:Y:S04]  /*5210*/  LDL.LU R3, [R1+0x78] ;  /* 0x0000780001037983 */ /* 0x008ee80000300800 */
[----:B------:R0:W-:Y:S04]  /*5220*/  STL [R1+0x84], R2 ;  /* 0x0000840201007387 */ /* 0x0001e80000100800 */
[----:B0-----:R-:W2:Y:S04]  /*5230*/  LDL.LU R2, [R1+0x7c] ;  /* 0x00007c0001027983 */ /* 0x001ea80000300800 */
[----:B-----5:R0:W-:Y:S02]  /*5240*/  STL [R1+0x80], R0 ;  /* 0x0000800001007387 */ /* 0x0201e40000100800 */
[----:B0-----:R-:W0:Y:S02]  /*5250*/  S2R R0, SR_TID.X ;  /* 0x0000000000007919 */ /* 0x001e240000002100 */
[----:B0-----:R-:W-:-:S02]  /*5260*/  SHF.R.U32.HI R24, RZ, 0x2, R0 ;  /* 0x00000002ff187819 */ /* 0x001fc40000011600 */
[----:B------:R-:W-:Y:S02]  /*5270*/  LOP3.LUT R26, R0, 0x60, RZ, 0xc0, !PT ;  /* 0x00000060001a7812 */ /* 0x000fe400078ec0ff */
[----:B------:R-:W-:Y:S02]  /*5280*/  SHF.R.U32.HI R27, RZ, 0x7, R0 ;  /* 0x00000007ff1b7819 */ /* 0x000fe40000011600 */
[----:B------:R-:W-:Y:S02]  /*5290*/  LOP3.LUT R25, R24, 0x7, RZ, 0xc0, !PT ;  /* 0x0000000718197812 */ /* 0x000fe400078ec0ff */
[----:B------:R-:W-:Y:S02]  /*52a0*/  SHF.R.U32.HI R26, RZ, 0x1, R26 ;  /* 0x00000001ff1a7819 */ /* 0x000fe4000001161a */
[----:B------:R-:W-:Y:S02]  /*52b0*/  LOP3.LUT R24, R27, 0x1, RZ, 0xc0, !PT ;  /* 0x000000011b187812 */ /* 0x000fe400078ec0ff */
[----:B------:R-:W-:Y:S01]  /*52c0*/  IADD3 R31, RZ, -R26, -R25 ;  /* 0x8000001aff1f7210 */ /* 0x000fe20007ffe819 */
[C---:B------:R-:W-:Y:S01]  /*52d0*/  IMAD.SHL.U32 R32, R0.reuse, 0x2, RZ ;  /* 0x0000000200207824 */ /* 0x040fe200078e00ff */
[----:B------:R-:W-:Y:S01]  /*52e0*/  LOP3.LUT R27, R0, 0x3, RZ, 0xc0, !PT ;  /* 0x00000003001b7812 */ /* 0x000fe200078ec0ff */
[----:B------:R-:W-:-:S02]  /*52f0*/  IMAD.SHL.U32 R30, R24, 0x40, RZ ;  /* 0x00000040181e7824 */ /* 0x000fc400078e00ff */
[----:B------:R-:W-:Y:S02]  /*5300*/  IMAD R31, R24, -0x40, R31 ;  /* 0xffffffc0181f7824 */ /* 0x000fe400078e021f */
[----:B---3--:R-:W-:Y:S02]  /*5310*/  IMAD.SHL.U32 R29, R3, 0x80, RZ ;  /* 0x00000080031d7824 */ /* 0x008fe400078e00ff */
[----:B------:R0:W5:Y:S01]  /*5320*/  LDL.LU R3, [R1+0x88] ;  /* 0x0000880001037983 */ /* 0x0001620000300800 */
[----:B------:R-:W-:Y:S01]  /*5330*/  LOP3.LUT R43, R30, 0x40, R25, 0xe2, !PT ;  /* 0x000000401e2b7812 */ /* 0x000fe200078ee219 */
[----:B----4-:R-:W-:Y:S01]  /*5340*/  IMAD R42, R27, -0x2, R28 ;  /* 0xfffffffe1b2a7824 */ /* 0x010fe200078e021c */
[----:B------:R-:W-:Y:S01]  /*5350*/  ISETP.GE.AND P0, PT, R29, R28, PT ;  /* 0x0000001c1d00720c */ /* 0x000fe20003f06270 */
[C---:B--2---:R-:W-:Y:S02]  /*5360*/  IMAD.SHL.U32 R24, R2.reuse, 0x100, RZ ;  /* 0x0000010002187824 */ /* 0x044fe400078e00ff */
[----:B------:R-:W-:-:S02]  /*5370*/  IMAD.WIDE R38, R2, 0x100, RZ ;  /* 0x0000010002267825 */ /* 0x000fc400078e02ff */
[----:B------:R0:W5:Y:S04]  /*5380*/  LDL.LU R2, [R1+0x84] ;  /* 0x0000840001027983 */ /* 0x0001680000300800 */
[----:B------:R0:W5:Y:S01]  /*5390*/  LDL.LU R0, [R1+0x80] ;  /* 0x0000800001007983 */ /* 0x0001620000300800 */
[----:B------:R-:W-:Y:S01]  /*53a0*/  ISETP.GE.OR P0, PT, R24, UR6, P0 ;  /* 0x0000000618007c0c */ /* 0x000fe20008706670 */
[----:B------:R-:W-:Y:S01]  /*53b0*/  IMAD.IADD R42, R42, 0x1, -R29 ;  /* 0x000000012a2a7824 */ /* 0x000fe200078e0a1d */
[----:B------:R-:W-:Y:S01]  /*53c0*/  IADD3 R41, -R24, UR6, R31 ;  /* 0x0000000618297c10 */ /* 0x000fe2000fffe11f */
[----:B------:R-:W-:Y:S01]  /*53d0*/  IMAD.MOV.U32 R40, RZ, RZ, -0x1 ;  /* 0xffffffffff287424 */ /* 0x000fe200078e00ff */
[----:B------:R-:W-:Y:S02]  /*53e0*/  LOP3.LUT R43, R38, R43, R26, 0xfe, !PT ;  /* 0x0000002b262b7212 */ /* 0x000fe400078efe1a */
[----:B------:R-:W-:-:S07]  /*53f0*/  LOP3.LUT R32, R29, 0x6, R32, 0xf8, !PT ;  /* 0x000000061d207812 */ /* 0x000fce00078ef820 */
[----:B0-----:R-:W-:Y:S05]  /*5400*/  @P0 BRA `(.L_x_31) ;  /* 0x00000090000c0947 */ /* 0x001fea0003800000 */
[----:B------:R-:W0:Y:S01]  /*5410*/  LDC.64 R28, c[0x0][0x5c8] ;  /* 0x00017200ff1c7b82 */ /* 0x000e220000000a00 */
[----:B------:R-:W-:Y:S01]  /*5420*/  USHF.R.S32.HI UR7, URZ, 0x1f, UR12 ;  /* 0x0000001f3f077899 */ /* 0x000fe2000801140c */
[--C-:B------:R-:W-:Y:S01]  /*5430*/  SHF.R.S32.HI R33, RZ, 0x1f, R32.reuse ;  /* 0x0000001fff217819 */ /* 0x100fe20000011420 */
[----:B------:R-:W-:Y:S01]  /*5440*/  ULDC.64 UR10, c[0x0][0x5d0] ;  /* 0x00017400000a7ab9 */ /* 0x000fe20000000a00 */
[----:B------:R-:W-:Y:S01]  /*5450*/  BSSY B0, `(.L_x_31) ;  /* 0x00008fe000007945 */ /* 0x000fe20003800000 */
[----:B------:R-:W-:Y:S02]  /*5460*/  UIMAD UR6, UR7, UR10, URZ ;  /* 0x0000000a070672a4 */ /* 0x000fe4000f8e023f */
[----:B------:R-:W-:Y:S02]  /*5470*/  IMAD.U32 R27, RZ, RZ, UR10 ;  /* 0x0000000aff1b7e24 */ /* 0x000fe4000f8e00ff */
[----:B------:R-:W-:Y:S02]  /*5480*/  UIMAD UR6, UR12, UR11, UR6 ;  /* 0x0000000b0c0672a4 */ /* 0x000fe4000f8e0206 */
[----:B------:R-:W-:Y:S01]  /*5490*/  IMAD.WIDE.U32 R26, R27, UR12, R32 ;  /* 0x0000000c1b1a7c25 */ /* 0x000fe2000f8e0020 */
[----:B------:R-:W-:-:S03]  /*54a0*/  ULDC.64 UR10, c[0x0][0x5c0] ;  /* 0x00017000000a7ab9 */ /* 0x000fc60000000a00 */
[----:B------:R-:W-:Y:S02]  /*54b0*/  VIADD R27, R27, UR6 ;  /* 0x000000061b1b7c36 */ /* 0x000fe40008000000 */
[-C--:B0-----:R-:W-:Y:S01]  /*54c0*/  IMAD R24, R39, R28.reuse, RZ ;  /* 0x0000001c27187224 */ /* 0x081fe200078e02ff */
[----:B------:R-:W-:Y:S01]  /*54d0*/  SHF.L.U64.HI R34, R28, 0x3, R29 ;  /* 0x000000031c227819 */ /* 0x000fe2000001021d */
[----:B------:R-:W-:-:S04]  /*54e0*/  IMAD.WIDE.U32 R26, R43, R28, R26 ;  /* 0x0000001c2b1a7225 */ /* 0x000fc800078e001a */
[----:B------:R-:W-:Y:S01]  /*54f0*/  IMAD R25, R43, R29, R24 ;  /* 0x0000001d2b197224 */ /* 0x000fe200078e0218 */
[----:B------:R-:W-:Y:S01]  /*5500*/  IADD3 R24, P2, R26, UR10, RZ ;  /* 0x0000000a1a187c10 */ /* 0x000fe2000ff5e0ff */
[C---:B------:R-:W-:Y:S01]  /*5510*/  IMAD.SHL.U32 R35, R28.reuse, 0x8, RZ ;  /* 0x000000081c237824 */ /* 0x040fe200078e00ff */
[----:B------:R-:W-:Y:S01]  /*5520*/  LEA R30, P3, R28, R26, 0x7 ;  /* 0x0000001a1c1e7211 */ /* 0x000fe200078638ff */
[----:B------:R-:W-:-:S03]  /*5530*/  IMAD.IADD R27, R27, 0x1, R25 ;  /* 0x000000011b1b7824 */ /* 0x000fc600078e0219 */
[----:B------:R-:W-:Y:S02]  /*5540*/  IADD3 R26, P1, P0, R26, UR10, R35 ;  /* 0x0000000a1a1a7c10 */ /* 0x000fe4000f83e023 */
[----:B------:R-:W-:Y:S02]  /*5550*/  IADD3.X R25, R27, UR11, RZ, P2, !PT ;  /* 0x0000000b1b197c10 */ /* 0x000fe400097fe4ff */
[----:B------:R-:W-:Y:S02]  /*5560*/  FSETP.NEU.AND P2, PT, RZ, UR21, PT ;  /* 0x00000015ff007c0b */ /* 0x000fe4000bf4d000 */
[----:B------:R-:W-:Y:S02]  /*5570*/  LEA.HI.X R31, R28, R27, R29, 0x7, P3 ;  /* 0x0000001b1c1f7211 */ /* 0x000fe400018f3c1d */
[C---:B------:R-:W-:Y:S02]  /*5580*/  IADD3 R28, P3, R30.reuse, UR10, RZ ;  /* 0x0000000a1e1c7c10 */ /* 0x040fe4000ff7e0ff */
[----:B------:R-:W-:-:S02]  /*5590*/  IADD3 R30, P5, P6, R30, UR10, R35 ;  /* 0x0000000a1e1e7c10 */ /* 0x000fc4000febe023 */
[----:B------:R-:W-:Y:S02]  /*55a0*/  IADD3.X R29, R31, UR11, RZ, P3, !PT ;  /* 0x0000000b1f1d7c10 */ /* 0x000fe40009ffe4ff */
[--C-:B------:R-:W-:Y:S02]  /*55b0*/  IADD3.X R27, R27, UR11, R34.reuse, P1, P0 ;  /* 0x0000000b1b1b7c10 */ /* 0x100fe40008fe0422 */
[----:B------:R-:W-:Y:S01]  /*55c0*/  IADD3.X R31, R31, UR11, R34, P5, P6 ;  /* 0x0000000b1f1f7c10 */ /* 0x000fe2000afec422 */
[----:B------:R-:W-:Y:S06]  /*55d0*/  @!P2 BRA `(.L_x_32) ;  /* 0x0000006c0014a947 */ /* 0x000fec0003800000 */
[----:B------:R-:W-:Y:S01]  /*55e0*/  ULDC.64 UR10, c[0x0][0x5b8] ;  /* 0x00016e00000a7ab9 */ /* 0x000fe20000000a00 */
[----:B------:R-:W-:Y:S01]  /*55f0*/  ISETP.GE.AND P0, PT, R41, 0x1, PT ;  /* 0x000000012900780c */ /* 0x000fe20003f06270 */
[----:B------:R-:W-:Y:S02]  /*5600*/  UIMAD UR6, UR7, UR10, URZ ;  /* 0x0000000a070672a4 */ /* 0x000fe4000f8e023f */
[----:B------:R-:W-:Y:S01]  /*5610*/  IMAD.U32 R35, RZ, RZ, UR10 ;  /* 0x0000000aff237e24 */ /* 0x000fe2000f8e00ff */
[----:B------:R-:W-:Y:S01]  /*5620*/  BSSY B1, `(.L_x_33) ;  /* 0x0000010000017945 */ /* 0x000fe20003800000 */
[----:B------:R-:W-:Y:S01]  /*5630*/  ISETP.LT.OR P3, PT, R42, 0x1, !P0 ;  /* 0x000000012a00780c */ /* 0x000fe20004761670 */
[----:B------:R-:W-:Y:S02]  /*5640*/  UIMAD UR6, UR12, UR11, UR6 ;  /* 0x0000000b0c0672a4 */ /* 0x000fe4000f8e0206 */
[----:B------:R-:W-:Y:S01]  /*5650*/  IMAD.WIDE.U32 R32, R35, UR12, R32 ;  /* 0x0000000c23207c25 */ /* 0x000fe2000f8e0020 */
[----:B------:R-:W-:-:S03]  /*5660*/  ULDC.64 UR10, c[0x0][0x5a8] ;  /* 0x00016a00000a7ab9 */ /* 0x000fc60000000a00 */
[----:B------:R-:W-:Y:S02]  /*5670*/  IMAD.MOV.U32 R36, RZ, RZ, R32 ;  /* 0x000000ffff247224 */ /* 0x000fe400078e0020 */
[----:B------:R-:W-:Y:S01]  /*5680*/  VIADD R37, R33, UR6 ;  /* 0x0000000621257c36 */ /* 0x000fe20008000000 */
[----:B------:R-:W-:Y:S02]  /*5690*/  ULDC.64 UR6, c[0x0][0x5b0] ;  /* 0x00016c0000067ab9 */ /* 0x000fe40000000a00 */
[----:B------:R-:W-:Y:S02]  /*56a0*/  IMAD R34, R39, UR6, RZ ;  /* 0x0000000627227c24 */ /* 0x000fe4000f8e02ff */
[----:B------:R-:W-:-:S04]  /*56b0*/  IMAD.WIDE.U32 R32, R43, UR6, R36 ;  /* 0x000000062b207c25 */ /* 0x000fc8000f8e0024 */
[--C-:B------:R-:W-:Y:S01]  /*56c0*/  IMAD R35, R43, UR7, R34.reuse ;  /* 0x000000072b237c24 */ /* 0x100fe2000f8e0222 */
[----:B------:R-:W-:Y:S02]  /*56d0*/  IADD3 R32, P1, R32, UR10, RZ ;  /* 0x0000000a20207c10 */ /* 0x000fe4000ff3e0ff */
[----:B------:R-:W-:Y:S02]  /*56e0*/  PRMT R34, RZ, 0x7610, R34 ;  /* 0x00007610ff227816 */ /* 0x000fe40000000022 */
[----:B------:R-:W-:Y:S01]  /*56f0*/  IADD3.X R33, R33, UR11, R35, P1, !PT ;  /* 0x0000000b21217c10 */ /* 0x000fe20008ffe423 */
[----:B------:R-:W-:Y:S08]  /*5700*/  @P3 BRA `(.L_x_34) ;  /* 0x0000000000043947 */ /* 0x000ff00003800000 */
[----:B------:R0:W5:Y:S02]  /*5710*/  LDG.E.U8 R34, desc[UR14][R32.64] ;  /* 0x0000000e20227981 */ /* 0x000164000c1e1100 */
.L_x_34:
[----:B------:R-:W-:Y:S05]  /*5720*/  BSYNC B1 ;  /* 0x0000000000017941 */ /* 0x000fea0003800000 */
.L_x_33:
[----:B-----5:R-:W-:Y:S01]  /*5730*/  LOP3.LUT R34, R34, 0xff, RZ, 0xc0, !PT ;  /* 0x000000ff22227812 */ /* 0x020fe200078ec0ff */
[----:B------:R-:W-:Y:S01]  /*5740*/  BSSY B1, `(.L_x_35) ;  /* 0x000000b000017945 */ /* 0x000fe20003800000 */
[----:B------:R-:W-:Y:S02]  /*5750*/  ISETP.LT.OR P2, PT, R42, 0x2, !P0 ;  /* 0x000000022a00780c */ /* 0x000fe40004741670 */
[----:B------:R-:W-:-:S05]  /*5760*/  F2FP.F16.E4M3.UNPACK_B R34, R34 ;  /* 0x00000022ff22723e */ /* 0x000fca00020006ff */
[----:B------:R-:W-:-:S05]  /*5770*/  HADD2.F32 R34, -RZ, R34.H0_H0 ;  /* 0x20000022ff227230 */ /* 0x000fca0000004100 */
[----:B------:R-:W-:Y:S01]  /*5780*/  FMUL R35, R34, UR21 ;  /* 0x0000001522237c20 */ /* 0x000fe20008400000 */
[----:B------:R-:W-:-:S03]  /*5790*/  PRMT R34, RZ, 0x7610, R34 ;  /* 0x00007610ff227816 */ /* 0x000fc60000000022 */
[----:B------:R-:W-:-:S05]  /*57a0*/  FFMA R35, R228, UR20, R35 ;  /* 0x00000014e4237c23 */ /* 0x000fca0008000023 */
[----:B------:R-:W-:-:S05]  /*57b0*/  F2FP.SATFINITE.E4M3.F32.PACK_AB_MERGE_C R35, RZ, R35, RZ ;  /* 0x00000023ff23723e */ /* 0x000fca00048070ff */
[----:B------:R2:W-:Y:S01]  /*57c0*/  @!P3 STG.E.U8 desc[UR14][R24.64], R35 ;  /* 0x000000231800b986 */ /* 0x0005e2000c10110e */
[----:B------:R-:W-:Y:S05]  /*57d0*/  @P2 BRA `(.L_x_36) ;  /* 0x0000000000042947 */ /* 0x000fea0003800000 */
[----:B------:R3:W5:Y:S02]  /*57e0*/  LDG.E.U8 R34, desc[UR14][R32.64+0x1] ;  /* 0x0000010e20227981 */ /* 0x000764000c1e1100 */
.L_x_36:
[----:B------:R-:W-:Y:S05]  /*57f0*/  BSYNC B1 ;  /* 0x0000000000017941 */ /* 0x000fea0003800000 */
.L_x_35:
[----:B-----5:R-:W-:Y:S01]  /*5800*/  LOP3.LUT R34, R34, 0xff, RZ, 0xc0, !PT ;  /* 0x000000ff22227812 */ /* 0x020fe200078ec0ff */
[----:B------:R-:W-:Y:S01]  /*5810*/  BSSY B1, `(.L_x_37) ;  /* 0x0000013000017945 */ /* 0x000fe20003800000 */
[----:B------:R-:W-:Y:S02]  /*5820*/  IADD3 R45, P1, R43, 0x8, RZ ;  /* 0x000000082b2d7810 */ /* 0x000fe40007f3e0ff */
[----:B------:R-:W-:-:S03]  /*5830*/  F2FP.F16.E4M3.UNPACK_B R34, R34 ;  /* 0x00000022ff22723e */ /* 0x000fc600020006ff */
[----:B--2---:R-:W-:Y:S01]  /*5840*/  IMAD.X R35, RZ, RZ, R39, P1 ;  /* 0x000000ffff237224 */ /* 0x004fe200008e0627 */
[----:B------:R-:W-:Y:S01]  /*5850*/  ISETP.GE.AND P1, PT, R41, 0x9, PT ;  /* 0x000000092900780c */ /* 0x000fe20003f26270 */
[----:B------:R-:W-:Y:S02]  /*5860*/  HADD2.F32 R34, -RZ, R34.H0_H0 ;  /* 0x20000022ff227230 */ /* 0x000fe40000004100 */
[----:B------:R-:W-:Y:S01]  /*5870*/  IMAD R46, R35, UR6, RZ ;  /* 0x00000006232e7c24 */ /* 0x000fe2000f8e02ff */
[----:B------:R-:W-:Y:S02]  /*5880*/  ISETP.LT.OR P5, PT, R42, 0x1, !P1 ;  /* 0x000000012a00780c */ /* 0x000fe40004fa1670 */
[----:B------:R-:W-:Y:S01]  /*5890*/  FMUL R44, R34, UR21 ;  /* 0x00000015222c7c20 */ /* 0x000fe20008400000 */
[----:B------:R-:W-:-:S04]  /*58a0*/  IMAD.WIDE.U32 R34, R45, UR6, R36 ;  /* 0x000000062d227c25 */ /* 0x000fc8000f8e0024 */
[----:B------:R-:W-:Y:S01]  /*58b0*/  FFMA R44, R227, UR20, R44 ;  /* 0x00000014e32c7c23 */ /* 0x000fe2000800002c */
[----:B------:R-:W-:Y:S01]  /*58c0*/  IMAD R45, R45, UR7, R46 ;  /* 0x000000072d2d7c24 */ /* 0x000fe2000f8e022e */
[----:B------:R-:W-:-:S03]  /*58d0*/  IADD3 R34, P3, R34, UR10, RZ ;  /* 0x0000000a22227c10 */ /* 0x000fc6000ff7e0ff */
[----:B------:R-:W-:Y:S02]  /*58e0*/  F2FP.SATFINITE.E4M3.F32.PACK_AB_MERGE_C R47, RZ, R44, RZ ;  /* 0x0000002cff2f723e */ /* 0x000fe400048070ff */
[----:B------:R-:W-:Y:S02]  /*58f0*/  IADD3.X R35, R35, UR11, R45, P3, !PT ;  /* 0x0000000b23237c10 */ /* 0x000fe40009ffe42d */
[----:B------:R-:W-:Y:S01]  /*5900*/  PRMT R44, RZ, 0x7610, R44 ;  /* 0x00007610ff2c7816 */ /* 0x000fe2000000002c */
[----:B------:R2:W-:Y:S01]  /*5910*/  @!P2 STG.E.U8 desc[UR14][R24.64+0x1], R47 ;  /* 0x0000012f1800a986 */ /* 0x0005e2000c10110e */
[----:B------:R-:W-:Y:S05]  /*5920*/  @P5 BRA `(.L_x_38) ;  /* 0x0000000000045947 */ /* 0x000fea0003800000 */
[----:B------:R4:W5:Y:S02]  /*5930*/  LDG.E.U8 R44, desc[UR14][R34.64] ;  /* 0x0000000e222c7981 */ /* 0x000964000c1e1100 */
.L_x_38:
[----:B------:R-:W-:Y:S05]  /*5940*/  BSYNC B1 ;  /* 0x0000000000017941 */ /* 0x000fea0003800000 */
.L_x_37:
        /* <DEDUP_REMOVED lines=12> */
.L_x_40:
[----:B------:R-:W-:Y:S05]  /*5a10*/  BSYNC B1 ;  /* 0x0000000000017941 */ /* 0x000fea0003800000 */
.L_x_39:
[----:B-----5:R-:W-:Y:S01]  /*5a20*/  LOP3.LUT R44, R44, 0xff, RZ, 0xc0, !PT ;  /* 0x000000ff2c2c7812 */ /* 0x020fe200078ec0ff */
[----:B------:R-:W-:Y:S01]  /*5a30*/  BSSY B1, `(.L_x_41) ;  /* 0x000000b000017945 */ /* 0x000fe20003800000 */
[----:B------:R-:W-:Y:S02]  /*5a40*/  ISETP.LT.OR P3, PT, R42, 0x9, !P0 ;  /* 0x000000092a00780c */ /* 0x000fe40004761670 */
[----:B------:R-:W-:-:S05]  /*5a50*/  F2FP.F16.E4M3.UNPACK_B R44, R44 ;  /* 0x0000002cff2c723e */ /* 0x000fca00020006ff */
[----:B------:R-:W-:-:S05]  /*5a60*/  HADD2.F32 R44, -RZ, R44.H0_H0 ;  /* 0x2000002cff2c7230 */ /* 0x000fca0000004100 */
[----:B------:R-:W-:-:S04]  /*5a70*/  FMUL R44, R44, UR21 ;  /* 0x000000152c2c7c20 */ /* 0x000fc80008400000 */
[----:B------:R-:W-:-:S05]  /*5a80*/  FFMA R44, R225, UR20, R44 ;  /* 0x00000014e12c7c23 */ /* 0x000fca000800002c */
[----:B0-----:R-:W-:Y:S02]  /*5a90*/  F2FP.SATFINITE.E4M3.F32.PACK_AB_MERGE_C R45, RZ, R44, RZ ;  /* 0x0000002cff2d723e */ /* 0x001fe400048070ff */
[----:B------:R-:W-:-:S03]  /*5aa0*/  PRMT R44, RZ, 0x7610, R44 ;  /* 0x00007610ff2c7816 */ /* 0x000fc6000000002c */
[----:B------:R0:W-:Y:S01]  /*5ab0*/  @!P2 STG.E.U8 desc[UR14][R26.64+0x1], R45 ;  /* 0x0000012d1a00a986 */ /* 0x0001e2000c10110e */
[----:B------:R-:W-:Y:S05]  /*5ac0*/  @P3 BRA `(.L_x_42) ;  /* 0x0000000000043947 */ /* 0x000fea0003800000 */
[----:B------:R0:W5:Y:S02]  /*5ad0*/  LDG.E.U8 R44, desc[UR14][R32.64+0x8] ;  /* 0x0000080e202c7981 */ /* 0x000164000c1e1100 */
.L_x_42:
[----:B------:R-:W-:Y:S05]  /*5ae0*/  BSYNC B1 ;  /* 0x0000000000017941 */ /* 0x000fea0003800000 */
.L_x_41:
[----:B-----5:R-:W-:Y:S01]  /*5af0*/  LOP3.LUT R44, R44, 0xff, RZ, 0xc0, !PT ;  /* 0x000000ff2c2c7812 */ /* 0x020fe200078ec0ff */
[----:B------:R-:W-:Y:S01]  /*5b00*/  BSSY B1, `(.L_x_43) ;  /* 0x000000b000017945 */ /* 0x000fe20003800000 */
[----:B------:R-:W-:Y:S02]  /*5b10*/  ISETP.LT.OR P2, PT, R42, 0xa, !P0 ;  /* 0x0000000a2a00780c */ /* 0x000fe40004741670 */
[----:B------:R-:W-:-:S05]  /*5b20*/  F2FP.F16.E4M3.UNPACK_B R44, R44 ;  /* 0x0000002cff2c723e */ /* 0x000fca00020006ff */
[----:B------:R-:W-:-:S05]  /*5b30*/  HADD2.F32 R44, -RZ, R44.H0_H0 ;  /* 0x2000002cff2c7230 */ /* 0x000fca0000004100 */
[----:B0-----:R-:W-:Y:S01]  /*5b40*/  FMUL R45, R44, UR21 ;  /* 0x000000152c2d7c20 */ /* 0x001fe20008400000 */
[----:B------:R-:W-:-:S03]  /*5b50*/  PRMT R44, RZ, 0x7610, R44 ;  /* 0x00007610ff2c7816 */ /* 0x000fc6000000002c */
[----:B------:R-:W-:-:S05]  /*5b60*/  FFMA R45, R224, UR20, R45 ;  /* 0x00000014e02d7c23 */ /* 0x000fca000800002d */
[----:B------:R-:W-:-:S05]  /*5b70*/  F2FP.SATFINITE.E4M3.F32.PACK_AB_MERGE_C R45, RZ, R45, RZ ;  /* 0x0000002dff2d723e */ /* 0x000fca00048070ff */
[----:B------:R0:W-:Y:S01]  /*5b80*/  @!P3 STG.E.U8 desc[UR14][R24.64+0x8], R45 ;  /* 0x0000082d1800b986 */ /* 0x0001e2000c10110e */
[----:B------:R-:W-:Y:S05]  /*5b90*/  @P2 BRA `(.L_x_44) ;  /* 0x0000000000042947 */ /* 0x000fea0003800000 */
[----:B------:R0:W5:Y:S02]  /*5ba0*/  LDG.E.U8 R44, desc[UR14][R32.64+0x9] ;  /* 0x0000090e202c7981 */ /* 0x000164000c1e1100 */
.L_x_44:
[----:B------:R-:W-:Y:S05]  /*5bb0*/  BSYNC B1 ;  /* 0x0000000000017941 */ /* 0x000fea0003800000 */
.L_x_43:
        /* <DEDUP_REMOVED lines=12> */
.L_x_46:
[----:B------:R-:W-:Y:S05]  /*5c80*/  BSYNC B1 ;  /* 0x0000000000017941 */ /* 0x000fea0003800000 */
.L_x_45:
        /* <DEDUP_REMOVED lines=12> */
.L_x_48:
[----:B------:R-:W-:Y:S05]  /*5d50*/  BSYNC B1 ;  /* 0x0000000000017941 */ /* 0x000fea0003800000 */
.L_x_47:
        /* <DEDUP_REMOVED lines=12> */
.L_x_50:
[----:B------:R-:W-:Y:S05]  /*5e20*/  BSYNC B1 ;  /* 0x0000000000017941 */ /* 0x000fea0003800000 */
.L_x_49:
        /* <DEDUP_REMOVED lines=12> */
.L_x_52:
[----:B------:R-:W-:Y:S05]  /*5ef0*/  BSYNC B1 ;  /* 0x0000000000017941 */ /* 0x000fea0003800000 */
.L_x_51:
        /* <DEDUP_REMOVED lines=12> */
.L_x_54:
[----:B------:R-:W-:Y:S05]  /*5fc0*/  BSYNC B1 ;  /* 0x0000000000017941 */ /* 0x000fea0003800000 */
.L_x_53:
        /* <DEDUP_REMOVED lines=12> */
.L_x_56:
[----:B------:R-:W-:Y:S05]  /*6090*/  BSYNC B1 ;  /* 0x0000000000017941 */ /* 0x000fea0003800000 */
.L_x_55:
        /* <DEDUP_REMOVED lines=12> */
.L_x_58:
[----:B------:R-:W-:Y:S05]  /*6160*/  BSYNC B1 ;  /* 0x0000000000017941 */ /* 0x000fea0003800000 */
.L_x_57:
        /* <DEDUP_REMOVED lines=12> */
.L_x_60:
[----:B------:R-:W-:Y:S05]  /*6230*/  BSYNC B1 ;  /* 0x0000000000017941 */ /* 0x000fea0003800000 */
.L_x_59:
        /* <DEDUP_REMOVED lines=12> */
.L_x_62:
[----:B------:R-:W-:Y:S05]  /*6300*/  BSYNC B1 ;  /* 0x0000000000017941 */ /* 0x000fea0003800000 */
.L_x_61:
        /* <DEDUP_REMOVED lines=12> */
.L_x_64:
[----:B------:R-:W-:Y:S05]  /*63d0*/  BSYNC B1 ;  /* 0x0000000000017941 */ /* 0x000fea0003800000 */
.L_x_63:
        /* <DEDUP_REMOVED lines=12> */
.L_x_66:
[----:B------:R-:W-:Y:S05]  /*64a0*/  BSYNC B1 ;  /* 0x0000000000017941 */ /* 0x000fea0003800000 */
.L_x_65:
        /* <DEDUP_REMOVED lines=12> */
.L_x_68:
[----:B------:R-:W-:Y:S05]  /*6570*/  BSYNC B1 ;  /* 0x0000000000017941 */ /* 0x000fea0003800000 */
.L_x_67:
        /* <DEDUP_REMOVED lines=12> */
.L_x_70:
[----:B------:R-:W-:Y:S05]  /*6640*/  BSYNC B1 ;  /* 0x0000000000017941 */ /* 0x000fea0003800000 */
.L_x_69:
        /* <DEDUP_REMOVED lines=12> */
.L_x_72:
[----:B------:R-:W-:Y:S05]  /*6710*/  BSYNC B1 ;  /* 0x0000000000017941 */ /* 0x000fea0003800000 */
.L_x_71:
        /* <DEDUP_REMOVED lines=12> */
.L_x_74:
[----:B------:R-:W-:Y:S05]  /*67e0*/  BSYNC B1 ;  /* 0x0000000000017941 */ /* 0x000fea0003800000 */
.L_x_73:
        /* <DEDUP_REMOVED lines=12> */
.L_x_76:
[----:B------:R-:W-:Y:S05]  /*68b0*/  BSYNC B1 ;  /* 0x0000000000017941 */ /* 0x000fea0003800000 */
.L_x_75:
        /* <DEDUP_REMOVED lines=12> */
.L_x_78:
[----:B------:R-:W-:Y:S05]  /*6980*/  BSYNC B1 ;  /* 0x0000000000017941 */ /* 0x000fea0003800000 */
.L_x_77:
        /* <DEDUP_REMOVED lines=12> */
.L_x_80:
[----:B------:R-:W-:Y:S05]  /*6a50*/  BSYNC B1 ;  /* 0x0000000000017941 */ /* 0x000fea0003800000 */
.L_x_79:
        /* <DEDUP_REMOVED lines=12> */
.L_x_82:
[----:B------:R-:W-:Y:S05]  /*6b20*/  BSYNC B1 ;  /* 0x0000000000017941 */ /* 0x000fea0003800000 */
.L_x_81:
        /* <DEDUP_REMOVED lines=12> */
.L_x_84:
[----:B------:R-:W-:Y:S05]  /*6bf0*/  BSYNC B1 ;  /* 0x0000000000017941 */ /* 0x000fea0003800000 */
.L_x_83:
        /* <DEDUP_REMOVED lines=12> */
.L_x_86:
[----:B------:R-:W-:Y:S05]  /*6cc0*/  BSYNC B1 ;  /* 0x0000000000017941 */ /* 0x000fea0003800000 */
.L_x_85:
        /* <DEDUP_REMOVED lines=12> */
.L_x_88:
[----:B------:R-:W-:Y:S05]  /*6d90*/  BSYNC B1 ;  /* 0x0000000000017941 */ /* 0x000fea0003800000 */
.L_x_87:
        /* <DEDUP_REMOVED lines=12> */
.L_x_90:
[----:B------:R-:W-:Y:S05]  /*6e60*/  BSYNC B1 ;  /* 0x0000000000017941 */ /* 0x000fea0003800000 */
.L_x_89:
        /* <DEDUP_REMOVED lines=12> */
.L_x_92:
[----:B------:R-:W-:Y:S05]  /*6f30*/  BSYNC B1 ;  /* 0x0000000000017941 */ /* 0x000fea0003800000 */
.L_x_91:
        /* <DEDUP_REMOVED lines=12> */
.L_x_94:
[----:B------:R-:W-:Y:S05]  /*7000*/  BSYNC B1 ;  /* 0x0000000000017941 */ /* 0x000fea0003800000 */
.L_x_93:
        /* <DEDUP_REMOVED lines=12> */
.L_x_96:
[----:B------:R-:W-:Y:S05]  /*70d0*/  BSYNC B1 ;  /* 0x0000000000017941 */ /* 0x000fea0003800000 */
.L_x_95:
        /* <DEDUP_REMOVED lines=12> */
.L_x_98:
[----:B------:R-:W-:Y:S05]  /*71a0*/  BSYNC B1 ;  /* 0x0000000000017941 */ /* 0x000fea0003800000 */
.L_x_97:
        /* <DEDUP_REMOVED lines=12> */
.L_x_100:
[----:B------:R-:W-:Y:S05]  /*7270*/  BSYNC B1 ;  /* 0x0000000000017941 */ /* 0x000fea0003800000 */
.L_x_99:
        /* <DEDUP_REMOVED lines=12> */
.L_x_102:
[----:B------:R-:W-:Y:S05]  /*7340*/  BSYNC B1 ;  /* 0x0000000000017941 */ /* 0x000fea0003800000 */
.L_x_101:
        /* <DEDUP_REMOVED lines=12> */
.L_x_104:
[----:B------:R-:W-:Y:S05]  /*7410*/  BSYNC B1 ;  /* 0x0000000000017941 */ /* 0x000fea0003800000 */
.L_x_103:
        /* <DEDUP_REMOVED lines=12> */
.L_x_106:
[----:B------:R-:W-:Y:S05]  /*74e0*/  BSYNC B1 ;  /* 0x0000000000017941 */ /* 0x000fea0003800000 */
.L_x_105:
        /* <DEDUP_REMOVED lines=12> */
.L_x_108:
[----:B------:R-:W-:Y:S05]  /*75b0*/  BSYNC B1 ;  /* 0x0000000000017941 */ /* 0x000fea0003800000 */
.L_x_107:
        /* <DEDUP_REMOVED lines=12> */
.L_x_110:
[----:B------:R-:W-:Y:S05]  /*7680*/  BSYNC B1 ;  /* 0x0000000000017941 */ /* 0x000fea0003800000 */
.L_x_109:
        /* <DEDUP_REMOVED lines=12> */
.L_x_112:
[----:B------:R-:W-:Y:S05]  /*7750*/  BSYNC B1 ;  /* 0x0000000000017941 */ /* 0x000fea0003800000 */
.L_x_111:
        /* <DEDUP_REMOVED lines=12> */
.L_x_114:
[----:B------:R-:W-:Y:S05]  /*7820*/  BSYNC B1 ;  /* 0x0000000000017941 */ /* 0x000fea0003800000 */
.L_x_113:
        /* <DEDUP_REMOVED lines=12> */
.L_x_116:
[----:B------:R-:W-:Y:S05]  /*78f0*/  BSYNC B1 ;  /* 0x0000000000017941 */ /* 0x000fea0003800000 */
.L_x_115:
        /* <DEDUP_REMOVED lines=12> */
.L_x_118:
[----:B------:R-:W-:Y:S05]  /*79c0*/  BSYNC B1 ;  /* 0x0000000000017941 */ /* 0x000fea0003800000 */
.L_x_117:
        /* <DEDUP_REMOVED lines=12> */
.L_x_120:
[----:B------:R-:W-:Y:S05]  /*7a90*/  BSYNC B1 ;  /* 0x0000000000017941 */ /* 0x000fea0003800000 */
.L_x_119:
        /* <DEDUP_REMOVED lines=12> */
.L_x_122:
[----:B------:R-:W-:Y:S05]  /*7b60*/  BSYNC B1 ;  /* 0x0000000000017941 */ /* 0x000fea0003800000 */
.L_x_121:
        /* <DEDUP_REMOVED lines=12> */
.L_x_124:
[----:B------:R-:W-:Y:S05]  /*7c30*/  BSYNC B1 ;  /* 0x0000000000017941 */ /* 0x000fea0003800000 */
.L_x_123:
        /* <DEDUP_REMOVED lines=12> */
.L_x_126:
[----:B------:R-:W-:Y:S05]  /*7d00*/  BSYNC B1 ;  /* 0x0000000000017941 */ /* 0x000fea0003800000 */
.L_x_125:
        /* <DEDUP_REMOVED lines=12> */
.L_x_128:
[----:B------:R-:W-:Y:S05]  /*7dd0*/  BSYNC B1 ;  /* 0x0000000000017941 */ /* 0x000fea0003800000 */
.L_x_127:
        /* <DEDUP_REMOVED lines=12> */
.L_x_130:
[----:B------:R-:W-:Y:S05]  /*7ea0*/  BSYNC B1 ;  /* 0x0000000000017941 */ /* 0x000fea0003800000 */
.L_x_129:
        /* <DEDUP_REMOVED lines=12> */
.L_x_132:
[----:B------:R-:W-:Y:S05]  /*7f70*/  BSYNC B1 ;  /* 0x0000000000017941 */ /* 0x000fea0003800000 */
.L_x_131:
        /* <DEDUP_REMOVED lines=12> */
.L_x_134:
[----:B------:R-:W-:Y:S05]  /*8040*/  BSYNC B1 ;  /* 0x0000000000017941 */ /* 0x000fea0003800000 */
.L_x_133:
        /* <DEDUP_REMOVED lines=12> */
.L_x_136:
[----:B------:R-:W-:Y:S05]  /*8110*/  BSYNC B1 ;  /* 0x0000000000017941 */ /* 0x000fea0003800000 */
.L_x_135:
        /* <DEDUP_REMOVED lines=12> */
.L_x_138:
[----:B------:R-:W-:Y:S05]  /*81e0*/  BSYNC B1 ;  /* 0x0000000000017941 */ /* 0x000fea0003800000 */
.L_x_137:
        /* <DEDUP_REMOVED lines=12> */
.L_x_140:
[----:B------:R-:W-:Y:S05]  /*82b0*/  BSYNC B1 ;  /* 0x0000000000017941 */ /* 0x000fea0003800000 */
.L_x_139:
        /* <DEDUP_REMOVED lines=12> */
.L_x_142:
[----:B------:R-:W-:Y:S05]  /*8380*/  BSYNC B1 ;  /* 0x0000000000017941 */ /* 0x000fea0003800000 */
.L_x_141:
        /* <DEDUP_REMOVED lines=12> */
.L_x_144:
[----:B------:R-:W-:Y:S05]  /*8450*/  BSYNC B1 ;  /* 0x0000000000017941 */ /* 0x000fea0003800000 */
.L_x_143:
        /* <DEDUP_REMOVED lines=12> */
.L_x_146:
[----:B------:R-:W-:Y:S05]  /*8520*/  BSYNC B1 ;  /* 0x0000000000017941 */ /* 0x000fea0003800000 */
.L_x_145:
        /* <DEDUP_REMOVED lines=12> */
.L_x_148:
[----:B------:R-:W-:Y:S05]  /*85f0*/  BSYNC B1 ;  /* 0x0000000000017941 */ /* 0x000fea0003800000 */
.L_x_147:
        /* <DEDUP_REMOVED lines=12> */
.L_x_150:
[----:B------:R-:W-:Y:S05]  /*86c0*/  BSYNC B1 ;  /* 0x0000000000017941 */ /* 0x000fea0003800000 */
.L_x_149:
        /* <DEDUP_REMOVED lines=12> */
.L_x_152:
[----:B------:R-:W-:Y:S05]  /*8790*/  BSYNC B1 ;  /* 0x0000000000017941 */ /* 0x000fea0003800000 */
.L_x_151:
        /* <DEDUP_REMOVED lines=12> */
.L_x_154:
[----:B------:R-:W-:Y:S05]  /*8860*/  BSYNC B1 ;  /* 0x0000000000017941 */ /* 0x000fea0003800000 */
.L_x_153:
        /* <DEDUP_REMOVED lines=12> */
.L_x_156:
[----:B------:R-:W-:Y:S05]  /*8930*/  BSYNC B1 ;  /* 0x0000000000017941 */ /* 0x000fea0003800000 */
.L_x_155:
[----:B-----5:R-:W-:Y:S01]  /*8940*/  LOP3.LUT R44, R44, 0xff, RZ, 0xc0, !PT ;  /* 0x000000ff2c2c7812 */ /* 0x020fe200078ec0ff */
[----:B------:R-:W-:Y:S01]  /*8950*/  BSSY B1, `(.L_x_157) ;  /* 0x000000b000017945 */ /* 0x000fe20003800000 */
[----:B------:R-:W-:Y:S02]  /*8960*/  ISETP.LT.OR P2, PT, R42, 0x79, !P1 ;  /* 0x000000792a00780c */ /* 0x000fe40004f41670 */
[----:B------:R-:W-:Y:S02]  /*8970*/  F2FP.F16.E4M3.UNPACK_B R44, R44 ;  /* 0x0000002cff2c723e */ /* 0x000fe400020006ff */
[----:B0--3--:R-:W-:-:S03]  /*8980*/  PRMT R32, RZ, 0x7610, R32 ;  /* 0x00007610ff207816 */ /* 0x009fc60000000020 */
[----:B------:R-:W-:-:S05]  /*8990*/  HADD2.F32 R44, -RZ, R44.H0_H0 ;  /* 0x2000002cff2c7230 */ /* 0x000fca0000004100 */
[----:B------:R-:W-:-:S04]  /*89a0*/  FMUL R44, R44, UR21 ;  /* 0x000000152c2c7c20 */ /* 0x000fc80008400000 */
[----:B------:R-:W-:-:S05]  /*89b0*/  FFMA R44, R167, UR20, R44 ;  /* 0x00000014a72c7c23 */ /* 0x000fca000800002c */
[----:B------:R-:W-:-:S05]  /*89c0*/  F2FP.SATFINITE.E4M3.F32.PACK_AB_MERGE_C R33, RZ, R44, RZ ;  /* 0x0000002cff21723e */ /* 0x000fca00048070ff */
[----:B------:R0:W-:Y:S01]  /*89d0*/  @!P0 STG.E.U8 desc[UR14][R24.64+0x79], R33 ;  /* 0x0000792118008986 */ /* 0x0001e2000c10110e */
[----:B------:R-:W-:Y:S05]  /*89e0*/  @P2 BRA `(.L_x_158) ;  /* 0x0000000000042947 */ /* 0x000fea0003800000 */
[----:B------:R3:W5:Y:S02]  /*89f0*/  LDG.E.U8 R32, desc[UR14][R34.64+0x78] ;  /* 0x0000780e22207981 */ /* 0x000764000c1e1100 */
.L_x_158:
[----:B------:R-:W-:Y:S05]  /*8a00*/  BSYNC B1 ;  /* 0x0000000000017941 */ /* 0x000fea0003800000 */
.L_x_157:
[----:B-----5:R-:W-:Y:S01]  /*8a10*/  LOP3.LUT R32, R32, 0xff, RZ, 0xc0, !PT ;  /* 0x000000ff20207812 */ /* 0x020fe200078ec0ff */
[----:B------:R-:W-:Y:S01]  /*8a20*/  BSSY B1, `(.L_x_159) ;  /* 0x000000b000017945 */ /* 0x000fe20003800000 */
[----:B------:R-:W-:Y:S02]  /*8a30*/  ISETP.LT.OR P1, PT, R42, 0x7a, !P1 ;  /* 0x0000007a2a00780c */ /* 0x000fe40004f21670 */
[----:B------:R-:W-:Y:S02]  /*8a40*/  F2FP.F16.E4M3.UNPACK_B R32, R32 ;  /* 0x00000020ff20723e */ /* 0x000fe400020006ff */
[----:B0-2---:R-:W-:-:S03]  /*8a50*/  PRMT R24, RZ, 0x7610, R24 ;  /* 0x00007610ff187816 */ /* 0x005fc60000000018 */
[----:B------:R-:W-:-:S05]  /*8a60*/  HADD2.F32 R32, -RZ, R32.H0_H0 ;  /* 0x20000020ff207230 */ /* 0x000fca0000004100 */
[----:B------:R-:W-:-:S04]  /*8a70*/  FMUL R25, R32, UR21 ;  /* 0x0000001520197c20 */ /* 0x000fc80008400000 */
[----:B------:R-:W-:-:S05]  /*8a80*/  FFMA R25, R166, UR20, R25 ;  /* 0x00000014a6197c23 */ /* 0x000fca0008000019 */
[----:B------:R-:W-:-:S05]  /*8a90*/  F2FP.SATFINITE.E4M3.F32.PACK_AB_MERGE_C R25, RZ, R25, RZ ;  /* 0x00000019ff19723e */ /* 0x000fca00048070ff */
[----:B------:R0:W-:Y:S01]  /*8aa0*/  @!P2 STG.E.U8 desc[UR14][R26.64+0x78], R25 ;  /* 0x000078191a00a986 */ /* 0x0001e2000c10110e */
[----:B------:R-:W-:Y:S05]  /*8ab0*/  @P1 BRA `(.L_x_160) ;  /* 0x0000000000041947 */ /* 0x000fea0003800000 */
[----:B------:R2:W5:Y:S02]  /*8ac0*/  LDG.E.U8 R24, desc[UR14][R34.64+0x79] ;  /* 0x0000790e22187981 */ /* 0x000564000c1e1100 */
.L_x_160:
[----:B------:R-:W-:Y:S05]  /*8ad0*/  BSYNC B1 ;  /* 0x0000000000017941 */ /* 0x000fea0003800000 */
.L_x_159:
[----:B-----5:R-:W-:Y:S01]  /*8ae0*/  LOP3.LUT R24, R24, 0xff, RZ, 0xc0, !PT ;  /* 0x000000ff18187812 */ /* 0x020fe200078ec0ff */
[----:B------:R-:W-:Y:S01]  /*8af0*/  BSSY B1, `(.L_x_161) ;  /* 0x0000013000017945 */ /* 0x000fe20003800000 */
[----:B------:R-:W-:Y:S02]  /*8b00*/  IADD3 R33, P0, R43, 0x80, RZ ;  /* 0x000000802b217810 */ /* 0x000fe40007f1e0ff */
[----:B------:R-:W-:-:S03]  /*8b10*/  F2FP.F16.E4M3.UNPACK_B R24, R24 ;  /* 0x00000018ff18723e */ /* 0x000fc600020006ff */
[----:B0-----:R-:W-:Y:S01]  /*8b20*/  IMAD.X R25, RZ, RZ, R39, P0 ;  /* 0x000000ffff197224 */ /* 0x001fe200000e0627 */
[----:B------:R-:W-:Y:S01]  /*8b30*/  ISETP.GE.AND P0, PT, R41, 0x81, PT ;  /* 0x000000812900780c */ /* 0x000fe20003f06270 */
[----:B------:R-:W-:Y:S02]  /*8b40*/  HADD2.F32 R24, -RZ, R24.H0_H0 ;  /* 0x20000018ff187230 */ /* 0x000fe40000004100 */
[----:B--234-:R-:W-:Y:S01]  /*8b50*/  IMAD R34, R25, UR6, RZ ;  /* 0x0000000619227c24 */ /* 0x01cfe2000f8e02ff */
        /* <DEDUP_REMOVED lines=12> */
.L_x_162:
[----:B------:R-:W-:Y:S05]  /*8c20*/  BSYNC B1 ;  /* 0x0000000000017941 */ /* 0x000fea0003800000 */
.L_x_161:
[----:B-----5:R-:W-:Y:S01]  /*8c30*/  LOP3.LUT R32, R32, 0xff, RZ, 0xc0, !PT ;  /* 0x000000ff20207812 */ /* 0x020fe200078ec0ff */
[----:B------:R-:W-:Y:S01]  /*8c40*/  BSSY B1, `(.L_x_163) ;  /* 0x000000b000017945 */ /* 0x000fe20003800000 */
[----:B------:R-:W-:Y:S02]  /*8c50*/  ISETP.LT.OR P2, PT, R42, 0x2, !P0 ;  /* 0x000000022a00780c */ /* 0x000fe40004741670 */
[----:B------:R-:W-:Y:S02]  /*8c60*/  F2FP.F16.E4M3.UNPACK_B R32, R32 ;  /* 0x00000020ff20723e */ /* 0x000fe400020006ff */
[----:B0-----:R-:W-:-:S03]  /*8c70*/  PRMT R26, RZ, 0x7610, R26 ;  /* 0x00007610ff1a7816 */ /* 0x001fc6000000001a */
[----:B------:R-:W-:-:S05]  /*8c80*/  HADD2.F32 R32, -RZ, R32.H0_H0 ;  /* 0x20000020ff207230 */ /* 0x000fca0000004100 */
[----:B------:R-:W-:-:S04]  /*8c90*/  FMUL R27, R32, UR21 ;  /* 0x00000015201b7c20 */ /* 0x000fc80008400000 */
[----:B------:R-:W-:-:S05]  /*8ca0*/  FFMA R27, R164, UR20, R27 ;  /* 0x00000014a41b7c23 */ /* 0x000fca000800001b */
[----:B------:R-:W-:-:S05]  /*8cb0*/  F2FP.SATFINITE.E4M3.F32.PACK_AB_MERGE_C R27, RZ, R27, RZ ;  /* 0x0000001bff1b723e */ /* 0x000fca00048070ff */
[----:B------:R0:W-:Y:S01]  /*8cc0*/  @!P3 STG.E.U8 desc[UR14][R28.64], R27 ;  /* 0x0000001b1c00b986 */ /* 0x0001e2000c10110e */
[----:B------:R-:W-:Y:S05]  /*8cd0*/  @P2 BRA `(.L_x_164) ;  /* 0x0000000000042947 */ /* 0x000fea0003800000 */
[----:B------:R3:W5:Y:S02]  /*8ce0*/  LDG.E.U8 R26, desc[UR14][R24.64+0x1] ;  /* 0x0000010e181a7981 */ /* 0x000764000c1e1100 */
.L_x_164:
[----:B------:R-:W-:Y:S05]  /*8cf0*/  BSYNC B1 ;  /* 0x0000000000017941 */ /* 0x000fea0003800000 */
.L_x_163:
[----:B-----5:R-:W-:Y:S01]  /*8d00*/  LOP3.LUT R26, R26, 0xff, RZ, 0xc0, !PT ;  /* 0x000000ff1a1a7812 */ /* 0x020fe200078ec0ff */
[----:B------:R-:W-:Y:S01]  /*8d10*/  BSSY B1, `(.L_x_165) ;  /* 0x0000013000017945 */ /* 0x000fe20003800000 */
[----:B------:R-:W-:Y:S02]  /*8d20*/  IADD3 R43, P1, R43, 0x88, RZ ;  /* 0x000000882b2b7810 */ /* 0x000fe40007f3e0ff */
[----:B------:R-:W-:Y:S02]  /*8d30*/  F2FP.F16.E4M3.UNPACK_B R26, R26 ;  /* 0x0000001aff1a723e */ /* 0x000fe400020006ff */
[----:B------:R-:W-:Y:S01]  /*8d40*/  PRMT R32, RZ, 0x7610, R32 ;  /* 0x00007610ff207816 */ /* 0x000fe20000000020 */
[----:B------:R-:W-:Y:S01]  /*8d50*/  IMAD.X R38, RZ, RZ, R39, P1 ;  /* 0x000000ffff267224 */ /* 0x000fe200008e0627 */
[----:B------:R-:W-:Y:S01]  /*8d60*/  ISETP.GE.AND P1, PT, R41, 0x89, PT ;  /* 0x000000892900780c */ /* 0x000fe20003f26270 */
[----:B------:R-:W-:Y:S02]  /*8d70*/  HADD2.F32 R26, -RZ, R26.H0_H0 ;  /* 0x2000001aff1a7230 */ /* 0x000fe40000004100 */
[----:B------:R-:W-:Y:S01]  /*8d80*/  IMAD R38, R38, UR6, RZ ;  /* 0x0000000626267c24 */ /* 0x000fe2000f8e02ff */
[----:B------:R-:W-:Y:S01]  /*8d90*/  ISETP.LT.OR P5, PT, R42, 0x1, !P1 ;  /* 0x000000012a00780c */ /* 0x000fe20004fa1670 */
[----:B------:R-:W-:-:S04]  /*8da0*/  IMAD.WIDE.U32 R36, R43, UR6, R36 ;  /* 0x000000062b247c25 */ /* 0x000fc8000f8e0024 */
[----:B------:R-:W-:Y:S01]  /*8db0*/  FMUL R26, R26, UR21 ;  /* 0x000000151a1a7c20 */ /* 0x000fe20008400000 */
[----:B------:R-:W-:-:S03]  /*8dc0*/  IMAD R43, R43, UR7, R38 ;  /* 0x000000072b2b7c24 */ /* 0x000fc6000f8e0226 */
[----:B------:R-:W-:Y:S01]  /*8dd0*/  FFMA R163, R163, UR20, R26 ;  /* 0x00000014a3a37c23 */ /* 0x000fe2000800001a */
[----:B------:R-:W-:-:S04]  /*8de0*/  IADD3 R26, P3, R36, UR10, RZ ;  /* 0x0000000a241a7c10 */ /* 0x000fc8000ff7e0ff */
[----:B------:R-:W-:Y:S02]  /*8df0*/  F2FP.SATFINITE.E4M3.F32.PACK_AB_MERGE_C R163, RZ, R163, RZ ;  /* 0x000000a3ffa3723e */ /* 0x000fe400048070ff */
[----:B0-----:R-:W-:-:S03]  /*8e00*/  IADD3.X R27, R37, UR11, R43, P3, !PT ;  /* 0x0000000b251b7c10 */ /* 0x001fc60009ffe42b */
[----:B------:R0:W-:Y:S01]  /*8e10*/  @!P2 STG.E.U8 desc[UR14][R28.64+0x1], R163 ;  /* 0x000001a31c00a986 */ /* 0x0001e2000c10110e */
[----:B------:R-:W-:Y:S05]  /*8e20*/  @P5 BRA `(.L_x_166) ;  /* 0x0000000000045947 */ /* 0x000fea0003800000 */
[----:B------:R4:W5:Y:S02]  /*8e30*/  LDG.E.U8 R32, desc[UR14][R26.64] ;  /* 0x0000000e1a207981 */ /* 0x000964000c1e1100 */
.L_x_166:
[----:B------:R-:W-:Y:S05]  /*8e40*/  BSYNC B1 ;  /* 0x0000000000017941 */ /* 0x000fea0003800000 */
.L_x_165:
        /* <DEDUP_REMOVED lines=12> */
.L_x_168:
[----:B------:R-:W-:Y:S05]  /*8f10*/  BSYNC B1 ;  /* 0x0000000000017941 */ /* 0x000fea0003800000 */
.L_x_167:
        /* <DEDUP_REMOVED lines=12> */
.L_x_170:
[----:B------:R-:W-:Y:S05]  /*8fe0*/  BSYNC B1 ;  /* 0x0000000000017941 */ /* 0x000fea0003800000 */
.L_x_169:
        /* <DEDUP_REMOVED lines=12> */
.L_x_172:
[----:B------:R-:W-:Y:S05]  /*90b0*/  BSYNC B1 ;  /* 0x0000000000017941 */ /* 0x000fea0003800000 */
.L_x_171:
        /* <DEDUP_REMOVED lines=12> */
.L_x_174:
[----:B------:R-:W-:Y:S05]  /*9180*/  BSYNC B1 ;  /* 0x0000000000017941 */ /* 0x000fea0003800000 */
.L_x_173:
        /* <DEDUP_REMOVED lines=12> */
.L_x_176:
[----:B------:R-:W-:Y:S05]  /*9250*/  BSYNC B1 ;  /* 0x0000000000017941 */ /* 0x000fea0003800000 */
.L_x_175:
        /* <DEDUP_REMOVED lines=12> */
.L_x_178:
[----:B------:R-:W-:Y:S05]  /*9320*/  BSYNC B1 ;  /* 0x0000000000017941 */ /* 0x000fea0003800000 */
.L_x_177:
        /* <DEDUP_REMOVED lines=12> */
.L_x_180:
[----:B------:R-:W-:Y:S05]  /*93f0*/  BSYNC B1 ;  /* 0x0000000000017941 */ /* 0x000fea0003800000 */
.L_x_179:
        /* <DEDUP_REMOVED lines=12> */
.L_x_182:
[----:B------:R-:W-:Y:S05]  /*94c0*/  BSYNC B1 ;  /* 0x0000000000017941 */ /* 0x000fea0003800000 */
.L_x_181:
        /* <DEDUP_REMOVED lines=12> */
.L_x_184:
[----:B------:R-:W-:Y:S05]  /*9590*/  BSYNC B1 ;  /* 0x0000000000017941 */ /* 0x000fea0003800000 */
.L_x_183:
        /* <DEDUP_REMOVED lines=12> */
.L_x_186:
[----:B------:R-:W-:Y:S05]  /*9660*/  BSYNC B1 ;  /* 0x0000000000017941 */ /* 0x000fea0003800000 */
.L_x_185:
        /* <DEDUP_REMOVED lines=12> */
.L_x_188:
[----:B------:R-:W-:Y:S05]  /*9730*/  BSYNC B1 ;  /* 0x0000000000017941 */ /* 0x000fea0003800000 */
.L_x_187:
[----:B-----5:R-:W-:Y:S01]  /*9740*/  LOP3.LUT R32, R32, 0xff, RZ, 0xc0, !PT ;  /* 0x000000ff20207812 */ /* 0x020fe200078ec0ff */
[----:B------:R-:W-:Y:S01]  /*9750*/  BSSY B1, `(.L_x_189) ;  /* 0x000000b000017945 */ /* 0x000fe20003800000 */
[----:B------:R-:W-:Y:S02]  /*9760*/  ISETP.LT.OR P3, PT, R42, 0x19, !P1 ;  /* 0x000000192a00780c */ /* 0x000fe40004f61670 */
[----:B------:R-:W-:-:S05]  /*9770*/  F2FP.F16.E4M3.UNPACK_B R32, R32 ;  /* 0x00000020ff20723e */ /* 0x000fca00020006ff */
[----:B------:R-:W-:-:S05]  /*9780*/  HADD2.F32 R32, -RZ, R32.H0_H0 ;  /* 0x20000020ff207230 */ /* 0x000fca0000004100 */
[----:B------:R-:W-:-:S04]  /*9790*/  FMUL R32, R32, UR21 ;  /* 0x0000001520207c20 */ /* 0x000fc80008400000 */
[----:B------:R-:W-:Y:S01]  /*97a0*/  FFMA R32, R23, UR20, R32 ;  /* 0x0000001417207c23 */ /* 0x000fe20008000020 */
[----:B------:R-:W-:-:S04]  /*97b0*/  PRMT R23, RZ, 0x7610, R23 ;  /* 0x00007610ff177816 */ /* 0x000fc80000000017 */
[----:B0-----:R-:W-:-:S05]  /*97c0*/  F2FP.SATFINITE.E4M3.F32.PACK_AB_MERGE_C R33, RZ, R32, RZ ;  /* 0x00000020ff21723e */ /* 0x001fca00048070ff */
[----:B------:R0:W-:Y:S01]  /*97d0*/  @!P2 STG.E.U8 desc[UR14][R28.64+0x19], R33 ;  /* 0x000019211c00a986 */ /* 0x0001e2000c10110e */
[----:B------:R-:W-:Y:S05]  /*97e0*/  @P3 BRA `(.L_x_190) ;  /* 0x0000000000043947 */ /* 0x000fea0003800000 */
[----:B------:R0:W5:Y:S02]  /*97f0*/  LDG.E.U8 R23, desc[UR14][R26.64+0x18] ;  /* 0x0000180e1a177981 */ /* 0x000164000c1e1100 */
.L_x_190:
[----:B------:R-:W-:Y:S05]  /*9800*/  BSYNC B1 ;  /* 0x0000000000017941 */ /* 0x000fea0003800000 */
.L_x_189:
        /* <DEDUP_REMOVED lines=8> */
[----:B------:R-:W-:-:S05]  /*9890*/  F2FP.SATFINITE.E4M3.F32.PACK_AB_MERGE_C R23, RZ, R23, RZ ;  /* 0x00000017ff17723e */ /* 0x000fca00048070ff */
[----:B------:R0:W-:Y:S01]  /*98a0*/  @!P3 STG.E.U8 desc[UR14][R30.64+0x18], R23 ;  /* 0x000018171e00b986 */ /* 0x0001e2000c10110e */
[----:B------:R-:W-:Y:S05]  /*98b0*/  @P2 BRA `(.L_x_192) ;  /* 0x0000000000042947 */ /* 0x000fea0003800000 */
[----:B------:R0:W5:Y:S02]  /*98c0*/  LDG.E.U8 R22, desc[UR14][R26.64+0x19] ;  /* 0x0000190e1a167981 */ /* 0x000164000c1e1100 */
.L_x_192:
[----:B------:R-:W-:Y:S05]  /*98d0*/  BSYNC B1 ;  /* 0x0000000000017941 */ /* 0x000fea0003800000 */
.L_x_191:
        /* <DEDUP_REMOVED lines=12> */
.L_x_194:
[----:B------:R-:W-:Y:S05]  /*99a0*/  BSYNC B1 ;  /* 0x0000000000017941 */ /* 0x000fea0003800000 */
.L_x_193:
        /* <DEDUP_REMOVED lines=12> */
.L_x_196:
[----:B------:R-:W-:Y:S05]  /*9a70*/  BSYNC B1 ;  /* 0x0000000000017941 */ /* 0x000fea0003800000 */
.L_x_195:
        /* <DEDUP_REMOVED lines=12> */
.L_x_198:
[----:B------:R-:W-:Y:S05]  /*9b40*/  BSYNC B1 ;  /* 0x0000000000017941 */ /* 0x000fea0003800000 */
.L_x_197:
        /* <DEDUP_REMOVED lines=12> */
.L_x_200:
[----:B------:R-:W-:Y:S05]  /*9c10*/  BSYNC B1 ;  /* 0x0000000000017941 */ /* 0x000fea0003800000 */
.L_x_199:
        /* <DEDUP_REMOVED lines=12> */
.L_x_202:
[----:B------:R-:W-:Y:S05]  /*9ce0*/  BSYNC B1 ;  /* 0x0000000000017941 */ /* 0x000fea0003800000 */
.L_x_201:
        /* <DEDUP_REMOVED lines=12> */
.L_x_204:
[----:B------:R-:W-:Y:S05]  /*9db0*/  BSYNC B1 ;  /* 0x0000000000017941 */ /* 0x000fea0003800000 */
.L_x_203:
        /* <DEDUP_REMOVED lines=12> */
.L_x_206:
[----:B------:R-:W-:Y:S05]  /*9e80*/  BSYNC B1 ;  /* 0x0000000000017941 */ /* 0x000fea0003800000 */
.L_x_205:
        /* <DEDUP_REMOVED lines=12> */
.L_x_208:
[----:B------:R-:W-:Y:S05]  /*9f50*/  BSYNC B1 ;  /* 0x0000000000017941 */ /* 0x000fea0003800000 */
.L_x_207:
        /* <DEDUP_REMOVED lines=12> */
.L_x_210:
[----:B------:R-:W-:Y:S05]  /*a020*/  BSYNC B1 ;  /* 0x0000000000017941 */ /* 0x000fea0003800000 */
.L_x_209:
        /* <DEDUP_REMOVED lines=12> */
.L_x_212:
[----:B------:R-:W-:Y:S05]  /*a0f0*/  BSYNC B1 ;  /* 0x0000000000017941 */ /* 0x000fea0003800000 */
.L_x_211:
        /* <DEDUP_REMOVED lines=12> */
.L_x_214:
[----:B------:R-:W-:Y:S05]  /*a1c0*/  BSYNC B1 ;  /* 0x0000000000017941 */ /* 0x000fea0003800000 */
.L_x_213:
        /* <DEDUP_REMOVED lines=12> */
.L_x_216:
[----:B------:R-:W-:Y:S05]  /*a290*/  BSYNC B1 ;  /* 0x0000000000017941 */ /* 0x000fea0003800000 */
.L_x_215:
        /* <DEDUP_REMOVED lines=12> */
.L_x_218:
[----:B------:R-:W-:Y:S05]  /*a360*/  BSYNC B1 ;  /* 0x0000000000017941 */ /* 0x000fea0003800000 */
.L_x_217:
        /* <DEDUP_REMOVED lines=12> */
.L_x_220:
[----:B------:R-:W-:Y:S05]  /*a430*/  BSYNC B1 ;  /* 0x0000000000017941 */ /* 0x000fea0003800000 */
.L_x_219:
        /* <DEDUP_REMOVED lines=12> */
.L_x_222:
[----:B------:R-:W-:Y:S05]  /*a500*/  BSYNC B1 ;  /* 0x0000000000017941 */ /* 0x000fea0003800000 */
.L_x_221:
        /* <DEDUP_REMOVED lines=12> */
.L_x_224:
[----:B------:R-:W-:Y:S05]  /*a5d0*/  BSYNC B1 ;  /* 0x0000000000017941 */ /* 0x000fea0003800000 */
.L_x_223:
        /* <DEDUP_REMOVED lines=12> */
.L_x_226:
[----:B------:R-:W-:Y:S05]  /*a6a0*/  BSYNC B1 ;  /* 0x0000000000017941 */ /* 0x000fea0003800000 */
.L_x_225:
        /* <DEDUP_REMOVED lines=12> */
.L_x_228:
[----:B------:R-:W-:Y:S05]  /*a770*/  BSYNC B1 ;  /* 0x0000000000017941 */ /* 0x000fea0003800000 */
.L_x_227:
        /* <DEDUP_REMOVED lines=12> */
.L_x_230:
[----:B------:R-:W-:Y:S05]  /*a840*/  BSYNC B1 ;  /* 0x0000000000017941 */ /* 0x000fea0003800000 */
.L_x_229:
        /* <DEDUP_REMOVED lines=12> */
.L_x_232:
[----:B------:R-:W-:Y:S05]  /*a910*/  BSYNC B1 ;  /* 0x0000000000017941 */ /* 0x000fea0003800000 */
.L_x_231:
[----:B-----5:R-:W-:Y:S01]  /*a920*/  LOP3.LUT R2, R2, 0xff, RZ, 0xc0, !PT ;  /* 0x000000ff02027812 */ /* 0x020fe200078ec0ff */
[----:B------:R-:W-:Y:S01]  /*a930*/  BSSY B1, `(.L_x_233) ;  /* 0x000000b000017945 */ /* 0x000fe20003800000 */
[----:B------:R-:W-:Y:S02]  /*a940*/  ISETP.LT.OR P3, PT, R42, 0x49, !P0 ;  /* 0x000000492a00780c */ /* 0x000fe40004761670 */
[----:B------:R-:W-:-:S05]  /*a950*/  F2FP.F16.E4M3.UNPACK_B R2, R2 ;  /* 0x00000002ff02723e */ /* 0x000fca00020006ff */
[----:B------:R-:W-:-:S05]  /*a960*/  HADD2.F32 R2, -RZ, R2.H0_H0 ;  /* 0x20000002ff027230 */ /* 0x000fca0000004100 */
[----:B0-----:R-:W-:-:S04]  /*a970*/  FMUL R3, R2, UR21 ;  /* 0x0000001502037c20 */ /* 0x001fc80008400000 */
[----:B------:R-:W-:Y:S01]  /*a980*/  FFMA R3, R0, UR20, R3 ;  /* 0x0000001400037c23 */ /* 0x000fe20008000003 */
[----:B------:R-:W-:-:S04]  /*a990*/  PRMT R0, RZ, 0x7610, R0 ;  /* 0x00007610ff007816 */ /* 0x000fc80000000000 */
[----:B------:R-:W-:-:S05]  /*a9a0*/  F2FP.SATFINITE.E4M3.F32.PACK_AB_MERGE_C R3, RZ, R3, RZ ;  /* 0x00000003ff03723e */ /* 0x000fca00048070ff */
[----:B------:R0:W-:Y:S01]  /*a9b0*/  @!P2 STG.E.U8 desc[UR14][R30.64+0x41], R3 ;  /* 0x000041031e00a986 */ /* 0x0001e2000c10110e */
[----:B------:R-:W-:Y:S05]  /*a9c0*/  @P3 BRA `(.L_x_234) ;  /* 0x0000000000043947 */ /* 0x000fea0003800000 */
[----:B------:R0:W5:Y:S02]  /*a9d0*/  LDG.E.U8 R0, desc[UR14][R24.64+0x48] ;  /* 0x0000480e18007981 */ /* 0x000164000c1e1100 */
.L_x_234:
[----:B------:R-:W-:Y:S05]  /*a9e0*/  BSYNC B1 ;  /* 0x0000000000017941 */ /* 0x000fea0003800000 */
.L_x_233:
[----:B------:R-:W2:Y:S01]  /*a9f0*/  LDL.LU R2, [R1] ;  /* 0x0000000001027983 */ /* 0x000ea20000300800 */
[----:B-----5:R-:W-:Y:S01]  /*aa00*/  LOP3.LUT R0, R0, 0xff, RZ, 0xc0, !PT ;  /* 0x000000ff00007812 */ /* 0x020fe200078ec0ff */
[----:B------:R-:W-:Y:S01]  /*aa10*/  BSSY B1, `(.L_x_235) ;  /* 0x000000b000017945 */ /* 0x000fe20003800000 */
[----:B------:R-:W-:Y:S02]  /*aa20*/  ISETP.LT.OR P2, PT, R42, 0x4a, !P0 ;  /* 0x0000004a2a00780c */ /* 0x000fe40004741670 */
[----:B------:R-:W-:-:S05]  /*aa30*/  F2FP.F16.E4M3.UNPACK_B R0, R0 ;  /* 0x00000000ff00723e */ /* 0x000fca00020006ff */
[----:B------:R-:W-:-:S05]  /*aa40*/  HADD2.F32 R0, -RZ, R0.H0_H0 ;  /* 0x20000000ff007230 */ /* 0x000fca0000004100 */
[----:B------:R-:W-:-:S04]  /*aa50*/  FMUL R0, R0, UR21 ;  /* 0x0000001500007c20 */ /* 0x000fc80008400000 */
[----:B--2---:R-:W-:-:S05]  /*aa60*/  FFMA R0, R2, UR20, R0 ;  /* 0x0000001402007c23 */ /* 0x004fca0008000000 */
[----:B0-----:R-:W-:Y:S02]  /*aa70*/  F2FP.SATFINITE.E4M3.F32.PACK_AB_MERGE_C R3, RZ, R0, RZ ;  /* 0x00000000ff03723e */ /* 0x001fe400048070ff */
[----:B------:R-:W-:-:S03]  /*aa80*/  PRMT R0, RZ, 0x7610, R0 ;  /* 0x00007610ff007816 */ /* 0x000fc60000000000 */
[----:B------:R0:W-:Y:S01]  /*aa90*/  @!P3 STG.E.U8 desc[UR14][R28.64+0x48], R3 ;  /* 0x000048031c00b986 */ /* 0x0001e2000c10110e */
[----:B------:R-:W-:Y:S05]  /*aaa0*/  @P2 BRA `(.L_x_236) ;  /* 0x0000000000042947 */ /* 0x000fea0003800000 */
[----:B------:R2:W5:Y:S02]  /*aab0*/  LDG.E.U8 R0, desc[UR14][R24.64+0x49] ;  /* 0x0000490e18007981 */ /* 0x000564000c1e1100 */
.L_x_236:
[----:B------:R-:W-:Y:S05]  /*aac0*/  BSYNC B1 ;  /* 0x0000000000017941 */ /* 0x000fea0003800000 */
.L_x_235:
[----:B------:R-:W3:Y:S01]  /*aad0*/  LDL.LU R2, [R1+0x4] ;  /* 0x0000040001027983 */ /* 0x000ee20000300800 */
[----:B-----5:R-:W-:Y:S01]  /*aae0*/  LOP3.LUT R0, R0, 0xff, RZ, 0xc0, !PT ;  /* 0x000000ff00007812 */ /* 0x020fe200078ec0ff */
[----:B------:R-:W-:Y:S01]  /*aaf0*/  BSSY B1, `(.L_x_237) ;  /* 0x000000b000017945 */ /* 0x000fe20003800000 */
[----:B------:R-:W-:Y:S02]  /*ab00*/  ISETP.LT.OR P3, PT, R42, 0x49, !P1 ;  /* 0x000000492a00780c */ /* 0x000fe40004f61670 */
[----:B------:R-:W-:-:S05]  /*ab10*/  F2FP.F16.E4M3.UNPACK_B R0, R0 ;  /* 0x00000000ff00723e */ /* 0x000fca00020006ff */
[----:B------:R-:W-:-:S05]  /*ab20*/  HADD2.F32 R0, -RZ, R0.H0_H0 ;  /* 0x20000000ff007230 */ /* 0x000fca0000004100 */
[----:B------:R-:W-:-:S04]  /*ab30*/  FMUL R0, R0, UR21 ;  /* 0x0000001500007c20 */ /* 0x000fc80008400000 */
[----:B---3--:R-:W-:-:S05]  /*ab40*/  FFMA R0, R2, UR20, R0 ;  /* 0x0000001402007c23 */ /* 0x008fca0008000000 */
[----:B0-----:R-:W-:Y:S02]  /*ab50*/  F2FP.SATFINITE.E4M3.F32.PACK_AB_MERGE_C R3, RZ, R0, RZ ;  /* 0x00000000ff03723e */ /* 0x001fe400048070ff */
[----:B------:R-:W-:-:S03]  /*ab60*/  PRMT R0, RZ, 0x7610, R0 ;  /* 0x00007610ff007816 */ /* 0x000fc60000000000 */
[----:B------:R0:W-:Y:S01]  /*ab70*/  @!P2 STG.E.U8 desc[UR14][R28.64+0x49], R3 ;  /* 0x000049031c00a986 */ /* 0x0001e2000c10110e */
[----:B------:R-:W-:Y:S05]  /*ab80*/  @P3 BRA `(.L_x_238) ;  /* 0x0000000000043947 */ /* 0x000fea0003800000 */
[----:B------:R3:W5:Y:S02]  /*ab90*/  LDG.E.U8 R0, desc[UR14][R26.64+0x48] ;  /* 0x0000480e1a007981 */ /* 0x000764000c1e1100 */
.L_x_238:
[----:B------:R-:W-:Y:S05]  /*aba0*/  BSYNC B1 ;  /* 0x0000000000017941 */ /* 0x000fea0003800000 */
.L_x_237:
[----:B------:R-:W2:Y:S01]  /*abb0*/  LDL.LU R2, [R1+0x8] ;  /* 0x0000080001027983 */ /* 0x000ea20000300800 */
        /* <DEDUP_REMOVED lines=12> */
.L_x_240:
[----:B------:R-:W-:Y:S05]  /*ac80*/  BSYNC B1 ;  /* 0x0000000000017941 */ /* 0x000fea0003800000 */
.L_x_239:
        /* <DEDUP_REMOVED lines=13> */
.L_x_242:
[----:B------:R-:W-:Y:S05]  /*ad60*/  BSYNC B1 ;  /* 0x0000000000017941 */ /* 0x000fea0003800000 */
.L_x_241:
        /* <DEDUP_REMOVED lines=13> */
.L_x_244:
[----:B------:R-:W-:Y:S05]  /*ae40*/  BSYNC B1 ;  /* 0x0000000000017941 */ /* 0x000fea0003800000 */
.L_x_243:
        /* <DEDUP_REMOVED lines=13> */
.L_x_246:
[----:B------:R-:W-:Y:S05]  /*af20*/  BSYNC B1 ;  /* 0x0000000000017941 */ /* 0x000fea0003800000 */
.L_x_245:
        /* <DEDUP_REMOVED lines=13> */
.L_x_248:
[----:B------:R-:W-:Y:S05]  /*b000*/  BSYNC B1 ;  /* 0x0000000000017941 */ /* 0x000fea0003800000 */
.L_x_247:
        /* <DEDUP_REMOVED lines=13> */
.L_x_250:
[----:B------:R-:W-:Y:S05]  /*b0e0*/  BSYNC B1 ;  /* 0x0000000000017941 */ /* 0x000fea0003800000 */
.L_x_249:
        /* <DEDUP_REMOVED lines=13> */
.L_x_252:
[----:B------:R-:W-:Y:S05]  /*b1c0*/  BSYNC B1 ;  /* 0x0000000000017941 */ /* 0x000fea0003800000 */
.L_x_251:
        /* <DEDUP_REMOVED lines=13> */
.L_x_254:
[----:B------:R-:W-:Y:S05]  /*b2a0*/  BSYNC B1 ;  /* 0x0000000000017941 */ /* 0x000fea0003800000 */
.L_x_253:
        /* <DEDUP_REMOVED lines=13> */
.L_x_256:
[----:B------:R-:W-:Y:S05]  /*b380*/  BSYNC B1 ;  /* 0x0000000000017941 */ /* 0x000fea0003800000 */
.L_x_255:
        /* <DEDUP_REMOVED lines=13> */
.L_x_258:
[----:B------:R-:W-:Y:S05]  /*b460*/  BSYNC B1 ;  /* 0x0000000000017941 */ /* 0x000fea0003800000 */
.L_x_257:
        /* <DEDUP_REMOVED lines=13> */
.L_x_260:
[----:B------:R-:W-:Y:S05]  /*b540*/  BSYNC B1 ;  /* 0x0000000000017941 */ /* 0x000fea0003800000 */
.L_x_259:
        /* <DEDUP_REMOVED lines=13> */
.L_x_262:
[----:B------:R-:W-:Y:S05]  /*b620*/  BSYNC B1 ;  /* 0x0000000000017941 */ /* 0x000fea0003800000 */
.L_x_261:
        /* <DEDUP_REMOVED lines=13> */
.L_x_264:
[----:B------:R-:W-:Y:S05]  /*b700*/  BSYNC B1 ;  /* 0x0000000000017941 */ /* 0x000fea0003800000 */
.L_x_263:
        /* <DEDUP_REMOVED lines=13> */
.L_x_266:
[----:B------:R-:W-:Y:S05]  /*b7e0*/  BSYNC B1 ;  /* 0x0000000000017941 */ /* 0x000fea0003800000 */
.L_x_265:
        /* <DEDUP_REMOVED lines=13> */
.L_x_268:
[----:B------:R-:W-:Y:S05]  /*b8c0*/  BSYNC B1 ;  /* 0x0000000000017941 */ /* 0x000fea0003800000 */
.L_x_267:
        /* <DEDUP_REMOVED lines=13> */
.L_x_270:
[----:B------:R-:W-:Y:S05]  /*b9a0*/  BSYNC B1 ;  /* 0x0000000000017941 */ /* 0x000fea0003800000 */
.L_x_269:
        /* <DEDUP_REMOVED lines=13> */
.L_x_272:
[----:B------:R-:W-:Y:S05]  /*ba80*/  BSYNC B1 ;  /* 0x0000000000017941 */ /* 0x000fea0003800000 */
.L_x_271:
        /* <DEDUP_REMOVED lines=13> */
.L_x_274:
[----:B------:R-:W-:Y:S05]  /*bb60*/  BSYNC B1 ;  /* 0x0000000000017941 */ /* 0x000fea0003800000 */
.L_x_273:
        /* <DEDUP_REMOVED lines=13> */
.L_x_276:
[----:B------:R-:W-:Y:S05]  /*bc40*/  BSYNC B1 ;  /* 0x0000000000017941 */ /* 0x000fea0003800000 */
.L_x_275:
        /* <DEDUP_REMOVED lines=13> */
.L_x_278:
[----:B------:R-:W-:Y:S05]  /*bd20*/  BSYNC B1 ;  /* 0x0000000000017941 */ /* 0x000fea0003800000 */
.L_x_277:
        /* <DEDUP_REMOVED lines=13> */
.L_x_280:
[----:B------:R-:W-:Y:S05]  /*be00*/  BSYNC B1 ;  /* 0x0000000000017941 */ /* 0x000fea0003800000 */
.L_x_279:
        /* <DEDUP_REMOVED lines=13> */
.L_x_282:
[----:B------:R-:W-:Y:S05]  /*bee0*/  BSYNC B1 ;  /* 0x0000000000017941 */ /* 0x000fea0003800000 */
.L_x_281:
        /* <DEDUP_REMOVED lines=13> */
.L_x_284:
[----:B------:R-:W-:Y:S05]  /*bfc0*/  BSYNC B1 ;  /* 0x0000000000017941 */ /* 0x000fea0003800000 */
.L_x_283:
        /* <DEDUP_REMOVED lines=13> */
.L_x_286:
[----:B------:R-:W-:Y:S05]  /*c0a0*/  BSYNC B1 ;  /* 0x0000000000017941 */ /* 0x000fea0003800000 */
.L_x_285:
        /* <DEDUP_REMOVED lines=13> */
.L_x_288:
[----:B------:R-:W-:Y:S05]  /*c180*/  BSYNC B1 ;  /* 0x0000000000017941 */ /* 0x000fea0003800000 */
.L_x_287:
[----:B------:R-:W-:Y:S05]  /*c190*/  @P1 BRA `(.L_x_289) ;  /* 0x0000002000a41947 */ /* 0x000fea0003800000 */
[----:B------:R-:W2:Y:S01]  /*c1a0*/  LDL.LU R2, [R1+0x6c] ;  /* 0x00006c0001027983 */ /* 0x000ea20000300800 */
[----:B-----5:R-:W-:-:S04]  /*c1b0*/  LOP3.LUT R0, R0, 0xff, RZ, 0xc0, !PT ;  /* 0x000000ff00007812 */ /* 0x020fc800078ec0ff */
[----:B------:R-:W-:-:S05]  /*c1c0*/  F2FP.F16.E4M3.UNPACK_B R0, R0 ;  /* 0x00000000ff00723e */ /* 0x000fca00020006ff */
[----:B------:R-:W-:-:S05]  /*c1d0*/  HADD2.F32 R0, -RZ, R0.H0_H0 ;  /* 0x20000000ff007230 */ /* 0x000fca0000004100 */
[----:B------:R-:W-:-:S04]  /*c1e0*/  FMUL R0, R0, UR21 ;  /* 0x0000001500007c20 */ /* 0x000fc80008400000 */
[----:B--2---:R-:W-:-:S05]  /*c1f0*/  FFMA R0, R2, UR20, R0 ;  /* 0x0000001402007c23 */ /* 0x004fca0008000000 */
[----:B0-----:R-:W-:-:S05]  /*c200*/  F2FP.SATFINITE.E4M3.F32.PACK_AB_MERGE_C R3, RZ, R0, RZ ;  /* 0x00000000ff03723e */ /* 0x001fca00048070ff */
[----:B------:R0:W-:Y:S01]  /*c210*/  STG.E.U8 desc[UR14][R30.64+0x79], R3 ;  /* 0x000079031e007986 */ /* 0x0001e2000c10110e */
[----:B------:R-:W-:Y:S05]  /*c220*/  BRA `(.L_x_289) ;  /* 0x0000002000807947 */ /* 0x000fea0003800000 */
.L_x_32:
[----:B------:R-:W-:Y:S01]  /*c230*/  ISETP.GE.AND P3, PT, R41, 0x1, PT ;  /* 0x000000012900780c */ /* 0x000fe20003f66270 */
[----:B------:R-:W-:Y:S01]  /*c240*/  FMUL R227, R227, UR20 ;  /* 0x00000014e3e37c20 */ /* 0x000fe20008400000 */
[----:B------:R-:W-:Y:S01]  /*c250*/  ISETP.GE.AND P2, PT, R41, 0x9, PT ;  /* 0x000000092900780c */ /* 0x000fe20003f46270 */
[----:B------:R-:W-:Y:S01]  /*c260*/  FMUL R228, R228, UR20 ;  /* 0x00000014e4e47c20 */ /* 0x000fe20008400000 */
[C---:B------:R-:W-:Y:S01]  /*c270*/  ISETP.LT.OR P0, PT, R42.reuse, 0x1, !P3 ;  /* 0x000000012a00780c */ /* 0x040fe20005f01670 */
[----:B------:R-:W-:Y:S01]  /*c280*/  FMUL R225, R225, UR20 ;  /* 0x00000014e1e17c20 */ /* 0x000fe20008400000 */
[----:B------:R-:W-:Y:S01]  /*c290*/  ISETP.LT.OR P1, PT, R42, 0x2, !P3 ;  /* 0x000000022a00780c */ /* 0x000fe20005f21670 */
[----:B------:R-:W-:Y:S01]  /*c2a0*/  FMUL R226, R226, UR20 ;  /* 0x00000014e2e27c20 */ /* 0x000fe20008400000 */
[----:B------:R-:W-:Y:S02]  /*c2b0*/  ISETP.LT.OR P6, PT, R42, 0x2, !P2 ;  /* 0x000000022a00780c */ /* 0x000fe400057c1670 */
[----:B------:R-:W-:-:S02]  /*c2c0*/  F2FP.SATFINITE.E4M3.F32.PACK_AB_MERGE_C R33, RZ, R228, RZ ;  /* 0x000000e4ff21723e */ /* 0x000fc400048070ff */
[----:B------:R-:W-:Y:S02]  /*c2d0*/  F2FP.SATFINITE.E4M3.F32.PACK_AB_MERGE_C R227, RZ, R227, RZ ;  /* 0x000000e3ffe3723e */ /* 0x000fe400048070ff */
[C---:B------:R-:W-:Y:S02]  /*c2e0*/  ISETP.LT.OR P5, PT, R42.reuse, 0x1, !P2 ;  /* 0x000000012a00780c */ /* 0x040fe400057a1670 */
[----:B------:R-:W-:Y:S01]  /*c2f0*/  F2FP.SATFINITE.E4M3.F32.PACK_AB_MERGE_C R225, RZ, R225, RZ ;  /* 0x000000e1ffe1723e */ /* 0x000fe200048070ff */
[----:B------:R0:W-:Y:S01]  /*c300*/  @!P0 STG.E.U8 desc[UR14][R24.64], R33 ;  /* 0x0000002118008986 */ /* 0x0001e2000c10110e */
[----:B------:R-:W-:Y:S01]  /*c310*/  ISETP.LT.OR P0, PT, R42, 0x9, !P3 ;  /* 0x000000092a00780c */ /* 0x000fe20005f01670 */
[----:B------:R-:W-:Y:S01]  /*c320*/  FMUL R224, R224, UR20 ;  /* 0x00000014e0e07c20 */ /* 0x000fe20008400000 */
[----:B------:R-:W-:Y:S01]  /*c330*/  F2FP.SATFINITE.E4M3.F32.PACK_AB_MERGE_C R35, RZ, R226, RZ ;  /* 0x000000e2ff23723e */ /* 0x000fe200048070ff */
[----:B------:R-:W-:Y:S01]  /*c340*/  @!P1 STG.E.U8 desc[UR14][R24.64+0x1], R227 ;  /* 0x000001e318009986 */ /* 0x000fe2000c10110e */
[----:B------:R-:W-:-:S03]  /*c350*/  ISETP.LT.OR P1, PT, R42, 0xa, !P3 ;  /* 0x0000000a2a00780c */ /* 0x000fc60005f21670 */
[----:B------:R-:W-:Y:S01]  /*c360*/  @!P6 STG.E.U8 desc[UR14][R26.64+0x1], R225 ;  /* 0x000001e11a00e986 */ /* 0x000fe2000c10110e */
[----:B------:R-:W-:Y:S01]  /*c370*/  ISETP.LT.OR P6, PT, R42, 0xa, !P2 ;  /* 0x0000000a2a00780c */ /* 0x000fe200057c1670 */
[----:B------:R-:W-:Y:S01]  /*c380*/  FMUL R223, R223, UR20 ;  /* 0x00000014dfdf7c20 */ /* 0x000fe20008400000 */
[----:B------:R-:W-:Y:S01]  /*c390*/  FMUL R221, R221, UR20 ;  /* 0x00000014dddd7c20 */ /* 0x000fe20008400000 */
[----:B------:R2:W-:Y:S01]  /*c3a0*/  @!P5 STG.E.U8 desc[UR14][R26.64], R35 ;  /* 0x000000231a00d986 */ /* 0x0005e2000c10110e */
[----:B0-----:R-:W-:Y:S02]  /*c3b0*/  F2FP.SATFINITE.E4M3.F32.PACK_AB_MERGE_C R33, RZ, R224, RZ ;  /* 0x000000e0ff21723e */ /* 0x001fe400048070ff */
[----:B------:R-:W-:Y:S01]  /*c3c0*/  F2FP.SATFINITE.E4M3.F32.PACK_AB_MERGE_C R223, RZ, R223, RZ ;  /* 0x000000dfffdf723e */ /* 0x000fe200048070ff */
[----:B------:R-:W-:Y:S01]  /*c3d0*/  FMUL R222, R222, UR20 ;  /* 0x00000014dede7c20 */ /* 0x000fe20008400000 */
[----:B------:R-:W-:Y:S01]  /*c3e0*/  ISETP.LT.OR P5, PT, R42, 0x9, !P2 ;  /* 0x000000092a00780c */ /* 0x000fe200057a1670 */
[----:B------:R-:W-:Y:S01]  /*c3f0*/  FMUL R220, R220, UR20 ;  /* 0x00000014dcdc7c20 */ /* 0x000fe20008400000 */
[----:B------:R-:W-:Y:S01]  /*c400*/  F2FP.SATFINITE.E4M3.F32.PACK_AB_MERGE_C R221, RZ, R221, RZ ;  /* 0x000000ddffdd723e */ /* 0x000fe200048070ff */
[----:B------:R0:W-:Y:S01]  /*c410*/  @!P0 STG.E.U8 desc[UR14][R24.64+0x8], R33 ;  /* 0x0000082118008986 */ /* 0x0001e2000c10110e */
[----:B------:R-:W-:-:S03]  /*c420*/  ISETP.LT.OR P0, PT, R42, 0x11, !P3 ;  /* 0x000000112a00780c */ /* 0x000fc60005f01670 */
[----:B------:R-:W-:Y:S01]  /*c430*/  @!P1 STG.E.U8 desc[UR14][R24.64+0x9], R223 ;  /* 0x000009df18009986 */ /* 0x000fe2000c10110e */
[----:B------:R-:W-:-:S03]  /*c440*/  ISETP.LT.OR P1, PT, R42, 0x12, !P3 ;  /* 0x000000122a00780c */ /* 0x000fc60005f21670 */
[----:B------:R-:W-:Y:S01]  /*c450*/  @!P6 STG.E.U8 desc[UR14][R26.64+0x9], R221 ;  /* 0x000009dd1a00e986 */ /* 0x000fe2000c10110e */
[C---:B------:R-:W-:Y:S01]  /*c460*/  ISETP.LT.OR P6, PT, R42.reuse, 0x12, !P2 ;  /* 0x000000122a00780c */ /* 0x040fe200057c1670 */
[----:B------:R-:W-:Y:S01]  /*c470*/  FMUL R219, R219, UR20 ;  /* 0x00000014dbdb7c20 */ /* 0x000fe20008400000 */
[----:B--2---:R-:W-:Y:S01]  /*c480*/  F2FP.SATFINITE.E4M3.F32.PACK_AB_MERGE_C R35, RZ, R222, RZ ;  /* 0x000000deff23723e */ /* 0x004fe200048070ff */
[----:B------:R-:W-:Y:S01]  /*c490*/  FMUL R217, R217, UR20 ;  /* 0x00000014d9d97c20 */ /* 0x000fe20008400000 */
[----:B0-----:R-:W-:Y:S01]  /*c4a0*/  F2FP.SATFINITE.E4M3.F32.PACK_AB_MERGE_C R33, RZ, R220, RZ ;  /* 0x000000dcff21723e */ /* 0x001fe200048070ff */
[----:B------:R-:W2:Y:S01]  /*c4b0*/  LDL.LU R226, [R1+0x8] ;  /* 0x0000080001e27983 */ /* 0x000ea20000300800 */
[----:B------:R-:W-:Y:S02]  /*c4c0*/  F2FP.SATFINITE.E4M3.F32.PACK_AB_MERGE_C R219, RZ, R219, RZ ;  /* 0x000000dbffdb723e */ /* 0x000fe400048070ff */
[----:B------:R-:W-:Y:S01]  /*c4d0*/  F2FP.SATFINITE.E4M3.F32.PACK_AB_MERGE_C R217, RZ, R217, RZ ;  /* 0x000000d9ffd9723e */ /* 0x000fe200048070ff */
[----:B------:R0:W-:Y:S01]  /*c4e0*/  @!P5 STG.E.U8 desc[UR14][R26.64+0x8], R35 ;  /* 0x000008231a00d986 */ /* 0x0001e2000c10110e */
[----:B------:R-:W-:Y:S01]  /*c4f0*/  ISETP.LT.OR P5, PT, R42, 0x11, !P2 ;  /* 0x000000112a00780c */ /* 0x000fe200057a1670 */
[----:B------:R-:W-:-:S02]  /*c500*/  FMUL R218, R218, UR20 ;  /* 0x00000014dada7c20 */ /* 0x000fc40008400000 */
[----:B------:R-:W3:Y:S04]  /*c510*/  LDL.LU R227, [R1+0x4] ;  /* 0x0000040001e37983 */ /* 0x000ee80000300800 */
[----:B------:R-:W4:Y:S04]  /*c520*/  LDL.LU R225, [R1] ;  /* 0x0000000001e17983 */ /* 0x000f280000300800 */
[----:B------:R1:W-:Y:S01]  /*c530*/  @!P0 STG.E.U8 desc[UR14][R24.64+0x10], R33 ;  /* 0x0000102118008986 */ /* 0x0003e2000c10110e */
[----:B------:R-:W-:-:S03]  /*c540*/  ISETP.LT.OR P0, PT, R42, 0x19, !P3 ;  /* 0x000000192a00780c */ /* 0x000fc60005f01670 */
[----:B------:R-:W-:Y:S01]  /*c550*/  @!P1 STG.E.U8 desc[UR14][R24.64+0x11], R219 ;  /* 0x000011db18009986 */ /* 0x000fe2000c10110e */
[----:B------:R-:W-:-:S03]  /*c560*/  ISETP.LT.OR P1, PT, R42, 0x1a, !P3 ;  /* 0x0000001a2a00780c */ /* 0x000fc60005f21670 */
[----:B------:R-:W-:Y:S01]  /*c570*/  @!P6 STG.E.U8 desc[UR14][R26.64+0x11], R217 ;  /* 0x000011d91a00e986 */ /* 0x000fe2000c10110e */
[----:B------:R-:W-:Y:S01]  /*c580*/  ISETP.LT.OR P6, PT, R42, 0x1a, !P2 ;  /* 0x0000001a2a00780c */ /* 0x000fe200057c1670 */
[----:B------:R-:W-:Y:S01]  /*c590*/  FMUL R216, R216, UR20 ;  /* 0x00000014d8d87c20 */ /* 0x000fe20008400000 */
[----:B0-----:R-:W-:Y:S01]  /*c5a0*/  F2FP.SATFINITE.E4M3.F32.PACK_AB_MERGE_C R35, RZ, R218, RZ ;  /* 0x000000daff23723e */ /* 0x001fe200048070ff */
[----:B------:R-:W-:Y:S01]  /*c5b0*/  FMUL R215, R215, UR20 ;  /* 0x00000014d7d77c20 */ /* 0x000fe20008400000 */
[----:B------:R-:W-:Y:S01]  /*c5c0*/  FMUL R213, R213, UR20 ;  /* 0x00000014d5d57c20 */ /* 0x000fe20008400000 */
[----:B------:R-:W-:Y:S01]  /*c5d0*/  FMUL R214, R214, UR20 ;  /* 0x00000014d6d67c20 */ /* 0x000fe20008400000 */
[----:B-1----:R-:W-:Y:S01]  /*c5e0*/  F2FP.SATFINITE.E4M3.F32.PACK_AB_MERGE_C R33, RZ, R216, RZ ;  /* 0x000000d8ff21723e */ /* 0x002fe200048070ff */
[----:B------:R0:W-:Y:S01]  /*c5f0*/  @!P5 STG.E.U8 desc[UR14][R26.64+0x10], R35 ;  /* 0x000010231a00d986 */ /* 0x0001e2000c10110e */
[----:B------:R-:W-:Y:S02]  /*c600*/  F2FP.SATFINITE.E4M3.F32.PACK_AB_MERGE_C R215, RZ, R215, RZ ;  /* 0x000000d7ffd7723e */ /* 0x000fe400048070ff */
        /* <DEDUP_REMOVED lines=12> */
[----:B-1----:R-:W-:Y:S01]  /*c6d0*/  F2FP.SATFINITE.E4M3.F32.PACK_AB_MERGE_C R33, RZ, R212, RZ ;  /* 0x000000d4ff21723e */ /* 0x002fe200048070ff */
[----:B------:R-:W-:Y:S01]  /*c6e0*/  FMUL R210, R210, UR20 ;  /* 0x00000014d2d27c20 */ /* 0x000fe20008400000 */
[----:B------:R-:W-:Y:S01]  /*c6f0*/  F2FP.SATFINITE.E4M3.F32.PACK_AB_MERGE_C R211, RZ, R211, RZ ;  /* 0x000000d3ffd3723e */ /* 0x000fe200048070ff */
[----:B------:R0:W-:Y:S01]  /*c700*/  @!P5 STG.E.U8 desc[UR14][R26.64+0x18], R35 ;  /* 0x000018231a00d986 */ /* 0x0001e2000c10110e */
[C---:B------:R-:W-:Y:S02]  /*c710*/  ISETP.LT.OR P5, PT, R42.reuse, 0x21, !P2 ;  /* 0x000000212a00780c */ /* 0x040fe400057a1670 */
        /* <DEDUP_REMOVED lines=111> */
[C---:B------:R-:W-:Y:S01]  /*ce10*/  ISETP.LT.OR P5, PT, R42.reuse, 0x59, !P2 ;  /* 0x000000592a00780c */ /* 0x040fe200057a1670 */
[----:B------:R-:W-:Y:S01]  /*ce20*/  FMUL R179, R179, UR20 ;  /* 0x00000014b3b37c20 */ /* 0x000fe20008400000 */
[----:B------:R-:W-:Y:S01]  /*ce30*/  F2FP.SATFINITE.E4M3.F32.PACK_AB_MERGE_C R181, RZ, R181, RZ ;  /* 0x000000b5ffb5723e */ /* 0x000fe200048070ff */
[----:B------:R1:W-:Y:S04]  /*ce40*/  @!P0 STG.E.U8 desc[UR14][R24.64+0x58], R33 ;  /* 0x0000582118008986 */ /* 0x0003e8000c10110e */
[----:B------:R-:W-:Y:S04]  /*ce50*/  @!P1 STG.E.U8 desc[UR14][R24.64+0x59], R183 ;  /* 0x000059b718009986 */ /* 0x000fe8000c10110e */
[----:B------:R-:W-:Y:S01]  /*ce60*/  @!P6 STG.E.U8 desc[UR14][R26.64+0x59], R181 ;  /* 0x000059b51a00e986 */ /* 0x000fe2000c10110e */
[----:B------:R-:W-:-:S02]  /*ce70*/  ISETP.LT.OR P6, PT, R42, 0x62, !P3 ;  /* 0x000000622a00780c */ /* 0x000fc40005fc1670 */
[----:B0-----:R-:W-:Y:S01]  /*ce80*/  F2FP.SATFINITE.E4M3.F32.PACK_AB_MERGE_C R35, RZ, R182, RZ ;  /* 0x000000b6ff23723e */ /* 0x001fe200048070ff */
[----:B------:R-:W-:Y:S01]  /*ce90*/  FMUL R180, R180, UR20 ;  /* 0x00000014b4b47c20 */ /* 0x000fe20008400000 */
[----:B------:R-:W-:Y:S01]  /*cea0*/  F2FP.SATFINITE.E4M3.F32.PACK_AB_MERGE_C R179, RZ, R179, RZ ;  /* 0x000000b3ffb3723e */ /* 0x000fe200048070ff */
[----:B------:R-:W-:Y:S01]  /*ceb0*/  FMUL R178, R178, UR20 ;  /* 0x00000014b2b27c20 */ /* 0x000fe20008400000 */
[----:B------:R-:W-:Y:S01]  /*cec0*/  FMUL R177, R177, UR20 ;  /* 0x00000014b1b17c20 */ /* 0x000fe20008400000 */
[----:B------:R0:W-:Y:S01]  /*ced0*/  @!P5 STG.E.U8 desc[UR14][R26.64+0x58], R35 ;  /* 0x000058231a00d986 */ /* 0x0001e2000c10110e */
[C---:B------:R-:W-:Y:S02]  /*cee0*/  ISETP.LT.OR P5, PT, R42.reuse, 0x61, !P3 ;  /* 0x000000612a00780c */ /* 0x040fe40005fa1670 */
[----:B------:R-:W-:Y:S01]  /*cef0*/  ISETP.LT.OR P0, PT, R42, 0x61, !P2 ;  /* 0x000000612a00780c */ /* 0x000fe20005701670 */
[----:B------:R-:W-:Y:S01]  /*cf00*/  FMUL R176, R176, UR20 ;  /* 0x00000014b0b07c20 */ /* 0x000fe20008400000 */
[C---:B------:R-:W-:Y:S01]  /*cf10*/  ISETP.LT.OR P1, PT, R42.reuse, 0x62, !P2 ;  /* 0x000000622a00780c */ /* 0x040fe20005721670 */
[----:B------:R-:W-:Y:S01]  /*cf20*/  @!P6 STG.E.U8 desc[UR14][R24.64+0x61], R179 ;  /* 0x000061b31800e986 */ /* 0x000fe2000c10110e */
[----:B------:R-:W-:-:S02]  /*cf30*/  ISETP.LT.OR P6, PT, R42, 0x69, !P3 ;  /* 0x000000692a00780c */ /* 0x000fc40005fc1670 */
[----:B-1----:R-:W-:Y:S01]  /*cf40*/  F2FP.SATFINITE.E4M3.F32.PACK_AB_MERGE_C R33, RZ, R180, RZ ;  /* 0x000000b4ff21723e */ /* 0x002fe200048070ff */
[----:B------:R-:W-:Y:S01]  /*cf50*/  FMUL R175, R175, UR20 ;  /* 0x00000014afaf7c20 */ /* 0x000fe20008400000 */
[----:B------:R-:W-:Y:S01]  /*cf60*/  F2FP.SATFINITE.E4M3.F32.PACK_AB_MERGE_C R177, RZ, R177, RZ ;  /* 0x000000b1ffb1723e */ /* 0x000fe200048070ff */
[----:B------:R-:W-:Y:S01]  /*cf70*/  FMUL R174, R174, UR20 ;  /* 0x00000014aeae7c20 */ /* 0x000fe20008400000 */
[----:B0-----:R-:W-:Y:S01]  /*cf80*/  F2FP.SATFINITE.E4M3.F32.PACK_AB_MERGE_C R35, RZ, R178, RZ ;  /* 0x000000b2ff23723e */ /* 0x001fe200048070ff */
[----:B------:R0:W-:Y:S01]  /*cf90*/  @!P5 STG.E.U8 desc[UR14][R24.64+0x60], R33 ;  /* 0x000060211800d986 */ /* 0x0001e2000c10110e */
[----:B------:R-:W-:-:S03]  /*cfa0*/  F2FP.SATFINITE.E4M3.F32.PACK_AB_MERGE_C R37, RZ, R176, RZ ;  /* 0x000000b0ff25723e */ /* 0x000fc600048070ff */
[----:B------:R1:W-:Y:S01]  /*cfb0*/  @!P0 STG.E.U8 desc[UR14][R26.64+0x60], R35 ;  /* 0x000060231a008986 */ /* 0x0003e2000c10110e */
[----:B------:R-:W-:-:S03]  /*cfc0*/  ISETP.LT.OR P0, PT, R42, 0x6a, !P3 ;  /* 0x0000006a2a00780c */ /* 0x000fc60005f01670 */
[----:B------:R-:W-:Y:S01]  /*cfd0*/  @!P1 STG.E.U8 desc[UR14][R26.64+0x61], R177 ;  /* 0x000061b11a009986 */ /* 0x000fe2000c10110e */
[C---:B------:R-:W-:Y:S02]  /*cfe0*/  ISETP.LT.OR P1, PT, R42.reuse, 0x69, !P2 ;  /* 0x000000692a00780c */ /* 0x040fe40005721670 */
[C---:B------:R-:W-:Y:S01]  /*cff0*/  ISETP.LT.OR P5, PT, R42.reuse, 0x6a, !P2 ;  /* 0x0000006a2a00780c */ /* 0x040fe200057a1670 */
[----:B------:R-:W-:Y:S01]  /*d000*/  @!P6 STG.E.U8 desc[UR14][R24.64+0x68], R37 ;  /* 0x000068251800e986 */ /* 0x000fe2000c10110e */
[----:B------:R-:W-:Y:S01]  /*d010*/  ISETP.LT.OR P6, PT, R42, 0x71, !P3 ;  /* 0x000000712a00780c */ /* 0x000fe20005fc1670 */
[----:B------:R-:W-:Y:S01]  /*d020*/  FMUL R173, R173, UR20 ;  /* 0x00000014adad7c20 */ /* 0x000fe20008400000 */
[----:B------:R-:W-:Y:S01]  /*d030*/  F2FP.SATFINITE.E4M3.F32.PACK_AB_MERGE_C R175, RZ, R175, RZ ;  /* 0x000000afffaf723e */ /* 0x000fe200048070ff */
[----:B------:R-:W-:Y:S01]  /*d040*/  FMUL R172, R172, UR20 ;  /* 0x00000014acac7c20 */ /* 0x000fe20008400000 */
[----:B0-----:R-:W-:Y:S01]  /*d050*/  F2FP.SATFINITE.E4M3.F32.PACK_AB_MERGE_C R33, RZ, R174, RZ ;  /* 0x000000aeff21723e */ /* 0x001fe200048070ff */
[----:B------:R-:W-:Y:S01]  /*d060*/  FMUL R171, R171, UR20 ;  /* 0x00000014abab7c20 */ /* 0x000fe20008400000 */
[----:B------:R-:W-:Y:S01]  /*d070*/  F2FP.SATFINITE.E4M3.F32.PACK_AB_MERGE_C R173, RZ, R173, RZ ;  /* 0x000000adffad723e */ /* 0x000fe200048070ff */
[----:B------:R-:W-:Y:S01]  /*d080*/  @!P0 STG.E.U8 desc[UR14][R24.64+0x69], R175 ;  /* 0x000069af18008986 */ /* 0x000fe2000c10110e */
[----:B-1----:R-:W-:-:S02]  /*d090*/  F2FP.SATFINITE.E4M3.F32.PACK_AB_MERGE_C R35, RZ, R172, RZ ;  /* 0x000000acff23723e */ /* 0x002fc400048070ff */
[C---:B------:R-:W-:Y:S01]  /*d0a0*/  ISETP.LT.OR P0, PT, R42.reuse, 0x72, !P3 ;  /* 0x000000722a00780c */ /* 0x040fe20005f01670 */
[----:B------:R0:W-:Y:S01]  /*d0b0*/  @!P1 STG.E.U8 desc[UR14][R26.64+0x68], R33 ;  /* 0x000068211a009986 */ /* 0x0001e2000c10110e */
[----:B------:R-:W-:Y:S01]  /*d0c0*/  ISETP.LT.OR P1, PT, R42, 0x71, !P2 ;  /* 0x000000712a00780c */ /* 0x000fe20005721670 */
[----:B------:R-:W-:Y:S02]  /*d0d0*/  FMUL R170, R170, UR20 ;  /* 0x00000014aaaa7c20 */ /* 0x000fe40008400000 */
[----:B------:R-:W-:Y:S01]  /*d0e0*/  @!P5 STG.E.U8 desc[UR14][R26.64+0x69], R173 ;  /* 0x000069ad1a00d986 */ /* 0x000fe2000c10110e */
[C---:B------:R-:W-:Y:S01]  /*d0f0*/  ISETP.LT.OR P5, PT, R42.reuse, 0x72, !P2 ;  /* 0x000000722a00780c */ /* 0x040fe200057a1670 */
[----:B------:R-:W-:Y:S02]  /*d100*/  FMUL R169, R169, UR20 ;  /* 0x00000014a9a97c20 */ /* 0x000fe40008400000 */
[----:B------:R1:W-:Y:S01]  /*d110*/  @!P6 STG.E.U8 desc[UR14][R24.64+0x70], R35 ;  /* 0x000070231800e986 */ /* 0x0003e2000c10110e */
[----:B------:R-:W-:-:S02]  /*d120*/  ISETP.LT.OR P6, PT, R42, 0x79, !P3 ;  /* 0x000000792a00780c */ /* 0x000fc40005fc1670 */
        /* <DEDUP_REMOVED lines=8> */
[----:B------:R-:W-:Y:S02]  /*d1b0*/  F2FP.SATFINITE.E4M3.F32.PACK_AB_MERGE_C R167, RZ, R167, RZ ;  /* 0x000000a7ffa7723e */ /* 0x000fe400048070ff */
[----:B-1----:R-:W-:Y:S01]  /*d1c0*/  F2FP.SATFINITE.E4M3.F32.PACK_AB_MERGE_C R35, RZ, R168, RZ ;  /* 0x000000a8ff23723e */ /* 0x002fe200048070ff */
[----:B------:R-:W-:Y:S01]  /*d1d0*/  @!P1 STG.E.U8 desc[UR14][R26.64+0x70], R33 ;  /* 0x000070211a009986 */ /* 0x000fe2000c10110e */
[----:B------:R-:W-:-:S03]  /*d1e0*/  ISETP.GE.AND P1, PT, R41, 0x81, PT ;  /* 0x000000812900780c */ /* 0x000fc60003f26270 */
[----:B------:R-:W-:Y:S01]  /*d1f0*/  @!P5 STG.E.U8 desc[UR14][R26.64+0x71], R169 ;  /* 0x000071a91a00d986 */ /* 0x000fe2000c10110e */
[C---:B------:R-:W-:Y:S02]  /*d200*/  ISETP.LT.OR P5, PT, R42.reuse, 0x79, !P2 ;  /* 0x000000792a00780c */ /* 0x040fe400057a1670 */
[C---:B------:R-:W-:Y:S01]  /*d210*/  ISETP.LT.OR P2, PT, R42.reuse, 0x7a, !P2 ;  /* 0x0000007a2a00780c */ /* 0x040fe20005741670 */
[----:B------:R-:W-:Y:S01]  /*d220*/  @!P6 STG.E.U8 desc[UR14][R24.64+0x78], R35 ;  /* 0x000078231800e986 */ /* 0x000fe2000c10110e */
[C---:B------:R-:W-:Y:S01]  /*d230*/  ISETP.LT.OR P6, PT, R42.reuse, 0x1, !P1 ;  /* 0x000000012a00780c */ /* 0x040fe20004fc1670 */
[----:B------:R-:W-:Y:S02]  /*d240*/  FMUL R165, R165, UR20 ;  /* 0x00000014a5a57c20 */ /* 0x000fe40008400000 */
[----:B------:R0:W-:Y:S01]  /*d250*/  @!P3 STG.E.U8 desc[UR14][R24.64+0x79], R167 ;  /* 0x000079a71800b986 */ /* 0x0001e2000c10110e */
[----:B------:R-:W-:Y:S01]  /*d260*/  ISETP.LT.OR P3, PT, R42, 0x2, !P1 ;  /* 0x000000022a00780c */ /* 0x000fe20004f61670 */
[----:B------:R-:W-:Y:S01]  /*d270*/  FMUL R164, R164, UR20 ;  /* 0x00000014a4a47c20 */ /* 0x000fe20008400000 */
[----:B------:R-:W-:Y:S01]  /*d280*/  FMUL R163, R163, UR20 ;  /* 0x00000014a3a37c20 */ /* 0x000fe20008400000 */
[----:B------:R-:W-:Y:S01]  /*d290*/  F2FP.SATFINITE.E4M3.F32.PACK_AB_MERGE_C R37, RZ, R166, RZ ;  /* 0x000000a6ff25723e */ /* 0x000fe200048070ff */
[----:B------:R-:W-:Y:S01]  /*d2a0*/  FMUL R162, R162, UR20 ;  /* 0x00000014a2a27c20 */ /* 0x000fe20008400000 */
[----:B------:R-:W-:Y:S01]  /*d2b0*/  F2FP.SATFINITE.E4M3.F32.PACK_AB_MERGE_C R165, RZ, R165, RZ ;  /* 0x000000a5ffa5723e */ /* 0x000fe200048070ff */
[----:B------:R-:W-:Y:S01]  /*d2c0*/  FMUL R161, R161, UR20 ;  /* 0x00000014a1a17c20 */ /* 0x000fe20008400000 */
[----:B------:R-:W-:Y:S01]  /*d2d0*/  F2FP.SATFINITE.E4M3.F32.PACK_AB_MERGE_C R163, RZ, R163, RZ ;  /* 0x000000a3ffa3723e */ /* 0x000fe200048070ff */
[----:B------:R-:W-:Y:S01]  /*d2e0*/  FMUL R160, R160, UR20 ;  /* 0x00000014a0a07c20 */ /* 0x000fe20008400000 */
[----:B------:R-:W-:Y:S01]  /*d2f0*/  ISETP.GE.AND P0, PT, R41, 0x89, PT ;  /* 0x000000892900780c */ /* 0x000fe20003f06270 */
[----:B------:R-:W-:Y:S01]  /*d300*/  FMUL R159, R159, UR20 ;  /* 0x000000149f9f7c20 */ /* 0x000fe20008400000 */
[----:B0-----:R-:W-:Y:S01]  /*d310*/  F2FP.SATFINITE.E4M3.F32.PACK_AB_MERGE_C R25, RZ, R164, RZ ;  /* 0x000000a4ff19723e */ /* 0x001fe200048070ff */
[----:B------:R-:W-:Y:S01]  /*d320*/  @!P5 STG.E.U8 desc[UR14][R26.64+0x78], R37 ;  /* 0x000078251a00d986 */ /* 0x000fe2000c10110e */
[----:B------:R-:W-:-:S03]  /*d330*/  ISETP.LT.OR P5, PT, R42, 0x1, !P0 ;  /* 0x000000012a00780c */ /* 0x000fc600047a1670 */
[----:B------:R-:W-:Y:S04]  /*d340*/  @!P2 STG.E.U8 desc[UR14][R26.64+0x79], R165 ;  /* 0x000079a51a00a986 */ /* 0x000fe8000c10110e */
[----:B------:R0:W-:Y:S01]  /*d350*/  @!P6 STG.E.U8 desc[UR14][R28.64], R25 ;  /* 0x000000191c00e986 */ /* 0x0001e2000c10110e */
[----:B------:R-:W-:-:S03]  /*d360*/  ISETP.LT.OR P6, PT, R42, 0x2, !P0 ;  /* 0x000000022a00780c */ /* 0x000fc600047c1670 */
[----:B------:R-:W-:Y:S01]  /*d370*/  @!P3 STG.E.U8 desc[UR14][R28.64+0x1], R163 ;  /* 0x000001a31c00b986 */ /* 0x000fe2000c10110e */
[C---:B------:R-:W-:Y:S02]  /*d380*/  ISETP.LT.OR P3, PT, R42.reuse, 0x9, !P1 ;  /* 0x000000092a00780c */ /* 0x040fe40004f61670 */
[----:B------:R-:W-:Y:S01]  /*d390*/  ISETP.LT.OR P2, PT, R42, 0xa, !P1 ;  /* 0x0000000a2a00780c */ /* 0x000fe20004f41670 */
[----:B------:R-:W-:Y:S01]  /*d3a0*/  FMUL R158, R158, UR20 ;  /* 0x000000149e9e7c20 */ /* 0x000fe20008400000 */
[----:B------:R-:W-:Y:S01]  /*d3b0*/  F2FP.SATFINITE.E4M3.F32.PACK_AB_MERGE_C R33, RZ, R162, RZ ;  /* 0x000000a2ff21723e */ /* 0x000fe200048070ff */
[----:B------:R-:W-:Y:S01]  /*d3c0*/  FMUL R157, R157, UR20 ;  /* 0x000000149d9d7c20 */ /* 0x000fe20008400000 */
[----:B------:R-:W-:Y:S01]  /*d3d0*/  F2FP.SATFINITE.E4M3.F32.PACK_AB_MERGE_C R161, RZ, R161, RZ ;  /* 0x000000a1ffa1723e */ /* 0x000fe200048070ff */
[----:B------:R-:W-:Y:S01]  /*d3e0*/  FMUL R156, R156, UR20 ;  /* 0x000000149c9c7c20 */ /* 0x000fe20008400000 */
[----:B0-----:R-:W-:Y:S01]  /*d3f0*/  F2FP.SATFINITE.E4M3.F32.PACK_AB_MERGE_C R25, RZ, R160, RZ ;  /* 0x000000a0ff19723e */ /* 0x001fe200048070ff */
[----:B------:R-:W-:Y:S01]  /*d400*/  @!P5 STG.E.U8 desc[UR14][R30.64], R33 ;  /* 0x000000211e00d986 */ /* 0x000fe2000c10110e */
[----:B------:R-:W-:-:S02]  /*d410*/  F2FP.SATFINITE.E4M3.F32.PACK_AB_MERGE_C R159, RZ, R159, RZ ;  /* 0x0000009fff9f723e */ /* 0x000fc400048070ff */
[C---:B------:R-:W-:Y:S01]  /*d420*/  ISETP.LT.OR P5, PT, R42.reuse, 0x9, !P0 ;  /* 0x000000092a00780c */ /* 0x040fe200047a1670 */
[----:B------:R-:W-:Y:S01]  /*d430*/  @!P6 STG.E.U8 desc[UR14][R30.64+0x1], R161 ;  /* 0x000001a11e00e986 */ /* 0x000fe2000c10110e */
[----:B------:R-:W-:-:S03]  /*d440*/  ISETP.LT.OR P6, PT, R42, 0xa, !P0 ;  /* 0x0000000a2a00780c */ /* 0x000fc600047c1670 */
[----:B------:R0:W-:Y:S01]  /*d450*/  @!P3 STG.E.U8 desc[UR14][R28.64+0x8], R25 ;  /* 0x000008191c00b986 */ /* 0x0001e2000c10110e */
[----:B------:R-:W-:-:S03]  /*d460*/  ISETP.LT.OR P3, PT, R42, 0x11, !P1 ;  /* 0x000000112a00780c */ /* 0x000fc60004f61670 */
[----:B------:R-:W-:Y:S01]  /*d470*/  @!P2 STG.E.U8 desc[UR14][R28.64+0x9], R159 ;  /* 0x0000099f1c00a986 */ /* 0x000fe2000c10110e */
[----:B------:R-:W-:Y:S01]  /*d480*/  ISETP.LT.OR P2, PT, R42, 0x12, !P1 ;  /* 0x000000122a00780c */ /* 0x000fe20004f41670 */
[----:B------:R-:W-:Y:S01]  /*d490*/  FMUL R155, R155, UR20 ;  /* 0x000000149b9b7c20 */ /* 0x000fe20008400000 */
[----:B------:R-:W-:Y:S01]  /*d4a0*/  F2FP.SATFINITE.E4M3.F32.PACK_AB_MERGE_C R27, RZ, R158, RZ ;  /* 0x0000009eff1b723e */ /* 0x000fe200048070ff */
[----:B------:R-:W-:Y:S01]  /*d4b0*/  FMUL R154, R154, UR20 ;  /* 0x000000149a9a7c20 */ /* 0x000fe20008400000 */
[----:B------:R-:W-:Y:S01]  /*d4c0*/  F2FP.SATFINITE.E4M3.F32.PACK_AB_MERGE_C R157, RZ, R157, RZ ;  /* 0x0000009dff9d723e */ /* 0x000fe200048070ff */
[----:B------:R-:W-:Y:S01]  /*d4d0*/  FMUL R153, R153, UR20 ;  /* 0x0000001499997c20 */ /* 0x000fe20008400000 */
        /* <DEDUP_REMOVED lines=25> */
[----:B------:R1:W-:Y:S01]  /*d670*/  @!P2 STG.E.U8 desc[UR14][R28.64+0x19], R23 ;  /* 0x000019171c00a986 */ /* 0x0003e2000c10110e */
        /* <DEDUP_REMOVED lines=11> */
[----:B------:R0:W-:Y:S01]  /*d730*/  @!P6 STG.E.U8 desc[UR14][R30.64+0x19], R21 ;  /* 0x000019151e00e986 */ /* 0x0001e2000c10110e */
[----:B------:R-:W-:-:S03]  /*d740*/  ISETP.LT.OR P6, PT, R42, 0x22, !P0 ;  /* 0x000000222a00780c */ /* 0x000fc600047c1670 */
[----:B------:R-:W-:Y:S01]  /*d750*/  @!P3 STG.E.U8 desc[UR14][R28.64+0x20], R25 ;  /* 0x000020191c00b986 */ /* 0x000fe2000c10110e */
[----:B------:R-:W-:-:S03]  /*d760*/  ISETP.LT.OR P3, PT, R42, 0x29, !P1 ;  /* 0x000000292a00780c */ /* 0x000fc60004f61670 */
[----:B------:R2:W-:Y:S01]  /*d770*/  @!P2 STG.E.U8 desc[UR14][R28.64+0x21], R19 ;  /* 0x000021131c00a986 */ /* 0x0005e2000c10110e */
[----:B------:R-:W-:Y:S01]  /*d780*/  ISETP.LT.OR P2, PT, R42, 0x2a, !P1 ;  /* 0x0000002a2a00780c */ /* 0x000fe20004f41670 */
[----:B------:R-:W-:Y:S01]  /*d790*/  FMUL R15, R15, UR20 ;  /* 0x000000140f0f7c20 */ /* 0x000fe20008400000 */
[----:B-1----:R-:W-:Y:S01]  /*d7a0*/  F2FP.SATFINITE.E4M3.F32.PACK_AB_MERGE_C R23, RZ, R18, RZ ;  /* 0x00000012ff17723e */ /* 0x002fe200048070ff */
[----:B------:R-:W-:Y:S01]  /*d7b0*/  FMUL R14, R14, UR20 ;  /* 0x000000140e0e7c20 */ /* 0x000fe20008400000 */
[----:B------:R-:W-:Y:S01]  /*d7c0*/  F2FP.SATFINITE.E4M3.F32.PACK_AB_MERGE_C R17, RZ, R17, RZ ;  /* 0x00000011ff11723e */ /* 0x000fe200048070ff */
[----:B------:R-:W-:Y:S01]  /*d7d0*/  FMUL R13, R13, UR20 ;  /* 0x000000140d0d7c20 */ /* 0x000fe20008400000 */
[----:B0-----:R-:W-:Y:S01]  /*d7e0*/  F2FP.SATFINITE.E4M3.F32.PACK_AB_MERGE_C R21, RZ, R16, RZ ;  /* 0x00000010ff15723e */ /* 0x001fe200048070ff */
[----:B------:R-:W-:Y:S01]  /*d7f0*/  @!P5 STG.E.U8 desc[UR14][R30.64+0x20], R23 ;  /* 0x000020171e00d986 */ /* 0x000fe2000c10110e */
[----:B------:R-:W-:Y:S02]  /*d800*/  F2FP.SATFINITE.E4M3.F32.PACK_AB_MERGE_C R15, RZ, R15, RZ ;  /* 0x0000000fff0f723e */ /* 0x000fe400048070ff */
[C---:B------:R-:W-:Y:S01]  /*d810*/  ISETP.LT.OR P5, PT, R42.reuse, 0x29, !P0 ;  /* 0x000000292a00780c */ /* 0x040fe200047a1670 */
[----:B------:R-:W-:Y:S01]  /*d820*/  @!P6 STG.E.U8 desc[UR14][R30.64+0x21], R17 ;  /* 0x000021111e00e986 */ /* 0x000fe2000c10110e */
[----:B------:R-:W-:-:S03]  /*d830*/  ISETP.LT.OR P6, PT, R42, 0x2a, !P0 ;  /* 0x0000002a2a00780c */ /* 0x000fc600047c1670 */
[----:B------:R-:W-:Y:S01]  /*d840*/  @!P3 STG.E.U8 desc[UR14][R28.64+0x28], R21 ;  /* 0x000028151c00b986 */ /* 0x000fe2000c10110e */
[----:B------:R-:W-:Y:S01]  /*d850*/  ISETP.LT.OR P3, PT, R42, 0x31, !P1 ;  /* 0x000000312a00780c */ /* 0x000fe20004f61670 */
[----:B------:R-:W-:Y:S02]  /*d860*/  FMUL R12, R12, UR20 ;  /* 0x000000140c0c7c20 */ /* 0x000fe40008400000 */
[----:B------:R0:W-:Y:S01]  /*d870*/  @!P2 STG.E.U8 desc[UR14][R28.64+0x29], R15 ;  /* 0x0000290f1c00a986 */ /* 0x0001e2000c10110e */
[----:B------:R-:W-:Y:S01]  /*d880*/  ISETP.LT.OR P2, PT, R42, 0x32, !P1 ;  /* 0x000000322a00780c */ /* 0x000fe20004f41670 */
[----:B------:R-:W-:Y:S01]  /*d890*/  FMUL R11, R11, UR20 ;  /* 0x000000140b0b7c20 */ /* 0x000fe20008400000 */
[----:B--2---:R-:W-:Y:S01]  /*d8a0*/  F2FP.SATFINITE.E4M3.F32.PACK_AB_MERGE_C R19, RZ, R14, RZ ;  /* 0x0000000eff13723e */ /* 0x004fe200048070ff */
[----:B------:R-:W2:Y:S01]  /*d8b0*/  LDL.LU R222, [R1+0x18] ;  /* 0x0000180001de7983 */ /* 0x000ea20000300800 */
[----:B------:R-:W-:Y:S02]  /*d8c0*/  F2FP.SATFINITE.E4M3.F32.PACK_AB_MERGE_C R13, RZ, R13, RZ ;  /* 0x0000000dff0d723e */ /* 0x000fe400048070ff */
[----:B------:R-:W-:Y:S01]  /*d8d0*/  F2FP.SATFINITE.E4M3.F32.PACK_AB_MERGE_C R11, RZ, R11, RZ ;  /* 0x0000000bff0b723e */ /* 0x000fe200048070ff */
[----:B------:R-:W-:Y:S01]  /*d8e0*/  @!P5 STG.E.U8 desc[UR14][R30.64+0x28], R19 ;  /* 0x000028131e00d986 */ /* 0x000fe2000c10110e */
[----:B0-----:R-:W-:-:S03]  /*d8f0*/  F2FP.SATFINITE.E4M3.F32.PACK_AB_MERGE_C R15, RZ, R12, RZ ;  /* 0x0000000cff0f723e */ /* 0x001fc600048070ff */
[----:B------:R0:W-:Y:S01]  /*d900*/  @!P6 STG.E.U8 desc[UR14][R30.64+0x29], R13 ;  /* 0x0000290d1e00e986 */ /* 0x0001e2000c10110e */
[C---:B------:R-:W-:Y:S02]  /*d910*/  ISETP.LT.OR P5, PT, R42.reuse, 0x31, !P0 ;  /* 0x000000312a00780c */ /* 0x040fe400047a1670 */
[C---:B------:R-:W-:Y:S01]  /*d920*/  ISETP.LT.OR P6, PT, R42.reuse, 0x32, !P0 ;  /* 0x000000322a00780c */ /* 0x040fe200047c1670 */
[----:B------:R-:W-:Y:S01]  /*d930*/  @!P3 STG.E.U8 desc[UR14][R28.64+0x30], R15 ;  /* 0x0000300f1c00b986 */ /* 0x000fe2000c10110e */
[----:B------:R-:W-:Y:S01]  /*d940*/  ISETP.LT.OR P3, PT, R42, 0x39, !P1 ;  /* 0x000000392a00780c */ /* 0x000fe20004f61670 */
[----:B------:R-:W-:Y:S01]  /*d950*/  FMUL R10, R10, UR20 ;  /* 0x000000140a0a7c20 */ /* 0x000fe20008400000 */
[----:B------:R-:W-:Y:S01]  /*d960*/  FMUL R9, R9, UR20 ;  /* 0x0000001409097c20 */ /* 0x000fe20008400000 */
[----:B------:R-:W2:Y:S01]  /*d970*/  LDL.LU R223, [R1+0x14] ;  /* 0x0000140001df7983 */ /* 0x000ea20000300800 */
[----:B------:R-:W-:-:S03]  /*d980*/  FMUL R8, R8, UR20 ;  /* 0x0000001408087c20 */ /* 0x000fc60008400000 */
[----:B------:R-:W2:Y:S01]  /*d990*/  LDL.LU R221, [R1+0x10] ;  /* 0x0000100001dd7983 */ /* 0x000ea20000300800 */
[----:B------:R-:W-:-:S03]  /*d9a0*/  F2FP.SATFINITE.E4M3.F32.PACK_AB_MERGE_C R17, RZ, R10, RZ ;  /* 0x0000000aff11723e */ /* 0x000fc600048070ff */
[----:B------:R-:W2:Y:S01]  /*d9b0*/  LDL.LU R220, [R1+0xc] ;  /* 0x00000c0001dc7983 */ /* 0x000ea20000300800 */
[----:B------:R-:W-:Y:S01]  /*d9c0*/  F2FP.SATFINITE.E4M3.F32.PACK_AB_MERGE_C R9, RZ, R9, RZ ;  /* 0x00000009ff09723e */ /* 0x000fe200048070ff */
[----:B------:R-:W-:Y:S01]  /*d9d0*/  FMUL R7, R7, UR20 ;  /* 0x0000001407077c20 */ /* 0x000fe20008400000 */
[----:B0-----:R-:W-:Y:S01]  /*d9e0*/  F2FP.SATFINITE.E4M3.F32.PACK_AB_MERGE_C R13, RZ, R8, RZ ;  /* 0x00000008ff0d723e */ /* 0x001fe200048070ff */
[----:B------:R0:W-:Y:S01]  /*d9f0*/  @!P2 STG.E.U8 desc[UR14][R28.64+0x31], R11 ;  /* 0x0000310b1c00a986 */ /* 0x0001e2000c10110e */
[----:B------:R-:W-:Y:S01]  /*da00*/  ISETP.LT.OR P2, PT, R42, 0x3a, !P1 ;  /* 0x0000003a2a00780c */ /* 0x000fe20004f41670 */
[----:B-----5:R-:W-:Y:S01]  /*da10*/  FMUL R2, R2, UR20 ;  /* 0x0000001402027c20 */ /* 0x020fe20008400000 */
[----:B------:R-:W-:Y:S01]  /*da20*/  F2FP.SATFINITE.E4M3.F32.PACK_AB_MERGE_C R7, RZ, R7, RZ ;  /* 0x00000007ff07723e */ /* 0x000fe200048070ff */
[----:B------:R-:W-:Y:S01]  /*da30*/  @!P5 STG.E.U8 desc[UR14][R30.64+0x30], R17 ;  /* 0x000030111e00d986 */ /* 0x000fe2000c10110e */
[----:B------:R-:W-:Y:S01]  /*da40*/  FMUL R3, R3, UR20 ;  /* 0x0000001403037c20 */ /* 0x000fe20008400000 */
[----:B------:R-:W-:Y:S01]  /*da50*/  FMUL R4, R4, UR20 ;  /* 0x0000001404047c20 */ /* 0x000fe20008400000 */
[C---:B------:R-:W-:Y:S01]  /*da60*/  ISETP.LT.OR P5, PT, R42.reuse, 0x39, !P0 ;  /* 0x000000392a00780c */ /* 0x040fe200047a1670 */
[----:B------:R1:W-:Y:S01]  /*da70*/  @!P6 STG.E.U8 desc[UR14][R30.64+0x31], R9 ;  /* 0x000031091e00e986 */ /* 0x0003e2000c10110e */
[----:B------:R-:W-:Y:S01]  /*da80*/  ISETP.LT.OR P6, PT, R42, 0x3a, !P0 ;  /* 0x0000003a2a00780c */ /* 0x000fe200047c1670 */
[----:B------:R-:W-:Y:S01]  /*da90*/  FMUL R6, R6, UR20 ;  /* 0x0000001406067c20 */ /* 0x000fe20008400000 */
[----:B------:R-:W-:Y:S01]  /*daa0*/  FMUL R5, R5, UR20 ;  /* 0x0000001405057c20 */ /* 0x000fe20008400000 */
[----:B------:R3:W-:Y:S01]  /*dab0*/  @!P3 STG.E.U8 desc[UR14][R28.64+0x38], R13 ;  /* 0x0000380d1c00b986 */ /* 0x0007e2000c10110e */
[----:B------:R-:W-:Y:S01]  /*dac0*/  ISETP.LT.OR P3, PT, R42, 0x41, !P1 ;  /* 0x000000412a00780c */ /* 0x000fe20004f61670 */
[----:B------:R-:W-:Y:S01]  /*dad0*/  FMUL R0, R0, UR20 ;  /* 0x0000001400007c20 */ /* 0x000fe20008400000 */
[----:B0-----:R-:W-:Y:S01]  /*dae0*/  F2FP.SATFINITE.E4M3.F32.PACK_AB_MERGE_C R11, RZ, R6, RZ ;  /* 0x00000006ff0b723e */ /* 0x001fe200048070ff */
[----:B------:R-:W2:Y:S01]  /*daf0*/  LDL.LU R224, [R1+0x1c] ;  /* 0x00001c0001e07983 */ /* 0x000ea20000300800 */
[----:B------:R-:W-:-:S03]  /*db00*/  F2FP.SATFINITE.E4M3.F32.PACK_AB_MERGE_C R5, RZ, R5, RZ ;  /* 0x00000005ff05723e */ /* 0x000fc600048070ff */
[----:B------:R0:W-:Y:S01]  /*db10*/  @!P2 STG.E.U8 desc[UR14][R28.64+0x39], R7 ;  /* 0x000039071c00a986 */ /* 0x0001e2000c10110e */
[----:B-1----:R-:W-:Y:S01]  /*db20*/  F2FP.SATFINITE.E4M3.F32.PACK_AB_MERGE_C R9, RZ, R4, RZ ;  /* 0x00000004ff09723e */ /* 0x002fe200048070ff */
[----:B------:R-:W-:Y:S01]  /*db30*/  FMUL R4, R226, UR20 ;  /* 0x00000014e2047c20 */ /* 0x000fe20008400000 */
[C---:B------:R-:W-:Y:S01]  /*db40*/  ISETP.LT.OR P2, PT, R42.reuse, 0x42, !P1 ;  /* 0x000000422a00780c */ /* 0x040fe20004f41670 */
[----:B------:R-:W-:Y:S01]  /*db50*/  @!P5 STG.E.U8 desc[UR14][R30.64+0x38], R11 ;  /* 0x0000380b1e00d986 */ /* 0x000fe2000c10110e */
[----:B---3--:R-:W-:Y:S01]  /*db60*/  F2FP.SATFINITE.E4M3.F32.PACK_AB_MERGE_C R13, RZ, R2, RZ ;  /* 0x00000002ff0d723e */ /* 0x008fe200048070ff */
[----:B----4-:R-:W-:Y:S01]  /*db70*/  FMUL R2, R225, UR20 ;  /* 0x00000014e1027c20 */ /* 0x010fe20008400000 */
[----:B------:R-:W-:Y:S01]  /*db80*/  ISETP.LT.OR P5, PT, R42, 0x41, !P0 ;  /* 0x000000412a00780c */ /* 0x000fe200047a1670 */
[----:B------:R-:W3:Y:S01]  /*db90*/  LDL.LU R225, [R1+0x20] ;  /* 0x0000200001e17983 */ /* 0x000ee20000300800 */
[----:B0-----:R-:W-:Y:S01]  /*dba0*/  F2FP.SATFINITE.E4M3.F32.PACK_AB_MERGE_C R7, RZ, R3, RZ ;  /* 0x00000003ff07723e */ /* 0x001fe200048070ff */
[----:B------:R-:W-:-:S02]  /*dbb0*/  FMUL R3, R227, UR20 ;  /* 0x00000014e3037c20 */ /* 0x000fc40008400000 */
[----:B------:R0:W-:Y:S01]  /*dbc0*/  @!P6 STG.E.U8 desc[UR14][R30.64+0x39], R5 ;  /* 0x000039051e00e986 */ /* 0x0001e2000c10110e */
[----:B------:R-:W-:-:S03]  /*dbd0*/  ISETP.LT.OR P6, PT, R42, 0x42, !P0 ;  /* 0x000000422a00780c */ /* 0x000fc600047c1670 */
[----:B------:R-:W4:Y:S04]  /*dbe0*/  LDL.LU R227, [R1+0x24] ;  /* 0x0000240001e37983 */ /* 0x000f280000300800 */
[----:B------:R-:W4:Y:S04]  /*dbf0*/  LDL.LU R226, [R1+0x28] ;  /* 0x0000280001e27983 */ /* 0x000f280000300800 */
[----:B------:R-:W-:Y:S01]  /*dc00*/  @!P3 STG.E.U8 desc[UR14][R28.64+0x40], R9 ;  /* 0x000040091c00b986 */ /* 0x000fe2000c10110e */
[C---:B------:R-:W-:Y:S02]  /*dc10*/  ISETP.LT.OR P3, PT, R42.reuse, 0x49, !P1 ;  /* 0x000000492a00780c */ /* 0x040fe40004f61670 */
[----:B0-----:R-:W-:Y:S01]  /*dc20*/  F2FP.SATFINITE.E4M3.F32.PACK_AB_MERGE_C R5, RZ, R0, RZ ;  /* 0x00000000ff05723e */ /* 0x001fe200048070ff */
[----:B------:R0:W-:Y:S01]  /*dc30*/  @!P2 STG.E.U8 desc[UR14][R28.64+0x41], R7 ;  /* 0x000041071c00a986 */ /* 0x0001e2000c10110e */
[----:B------:R-:W-:-:S03]  /*dc40*/  ISETP.LT.OR P2, PT, R42, 0x4a, !P1 ;  /* 0x0000004a2a00780c */ /* 0x000fc60004f41670 */
[----:B------:R-:W-:Y:S01]  /*dc50*/  @!P5 STG.E.U8 desc[UR14][R30.64+0x40], R13 ;  /* 0x0000400d1e00d986 */ /* 0x000fe2000c10110e */
[----:B------:R-:W-:-:S03]  /*dc60*/  ISETP.LT.OR P5, PT, R42, 0x49, !P0 ;  /* 0x000000492a00780c */ /* 0x000fc600047a1670 */
[----:B------:R1:W-:Y:S01]  /*dc70*/  @!P6 STG.E.U8 desc[UR14][R30.64+0x41], R5 ;  /* 0x000041051e00e986 */ /* 0x0003e2000c10110e */
[----:B0-----:R-:W-:Y:S02]  /*dc80*/  F2FP.SATFINITE.E4M3.F32.PACK_AB_MERGE_C R7, RZ, R2, RZ ;  /* 0x00000002ff07723e */ /* 0x001fe400048070ff */
[----:B------:R-:W-:-:S03]  /*dc90*/  ISETP.LT.OR P6, PT, R42, 0x4a, !P0 ;  /* 0x0000004a2a00780c */ /* 0x000fc600047c1670 */
[----:B------:R0:W-:Y:S01]  /*dca0*/  @!P3 STG.E.U8 desc[UR14][R28.64+0x48], R7 ;  /* 0x000048071c00b986 */ /* 0x0001e2000c10110e */
[----:B------:R-:W-:Y:S02]  /*dcb0*/  ISETP.LT.OR P3, PT, R42, 0x51, !P1 ;  /* 0x000000512a00780c */ /* 0x000fe40004f61670 */
[----:B------:R-:W-:Y:S02]  /*dcc0*/  F2FP.SATFINITE.E4M3.F32.PACK_AB_MERGE_C R9, RZ, R3, RZ ;  /* 0x00000003ff09723e */ /* 0x000fe400048070ff */
[----:B------:R-:W-:-:S03]  /*dcd0*/  F2FP.SATFINITE.E4M3.F32.PACK_AB_MERGE_C R11, RZ, R4, RZ ;  /* 0x00000004ff0b723e */ /* 0x000fc600048070ff */
[----:B------:R0:W-:Y:S04]  /*dce0*/  @!P2 STG.E.U8 desc[UR14][R28.64+0x49], R9 ;  /* 0x000049091c00a986 */ /* 0x0001e8000c10110e */
[----:B------:R-:W-:Y:S01]  /*dcf0*/  @!P5 STG.E.U8 desc[UR14][R30.64+0x48], R11 ;  /* 0x0000480b1e00d986 */ /* 0x000fe2000c10110e */
[----:B--2---:R-:W-:Y:S01]  /*dd00*/  FMUL R2, R221, UR20 ;  /* 0x00000014dd027c20 */ /* 0x004fe20008400000 */
[----:B------:R-:W-:Y:S02]  /*dd10*/  FMUL R0, R220, UR20 ;  /* 0x00000014dc007c20 */ /* 0x000fe40008400000 */
[----:B------:R-:W2:Y:S04]  /*dd20*/  LDL.LU R220, [R1+0x2c] ;  /* 0x00002c0001dc7983 */ /* 0x000ea80000300800 */
[----:B------:R-:W2:Y:S01]  /*dd30*/  LDL.LU R221, [R1+0x30] ;  /* 0x0000300001dd7983 */ /* 0x000ea20000300800 */
[----:B-1----:R-:W-:Y:S01]  /*dd40*/  F2FP.SATFINITE.E4M3.F32.PACK_AB_MERGE_C R5, RZ, R0, RZ ;  /* 0x00000000ff05723e */ /* 0x002fe200048070ff */
[----:B------:R-:W-:Y:S01]  /*dd50*/  FMUL R0, R222, UR20 ;  /* 0x00000014de007c20 */ /* 0x000fe20008400000 */
[----:B------:R-:W-:Y:S01]  /*dd60*/  FMUL R3, R223, UR20 ;  /* 0x00000014df037c20 */ /* 0x000fe20008400000 */
[----:B0-----:R-:W-:Y:S01]  /*dd70*/  F2FP.SATFINITE.E4M3.F32.PACK_AB_MERGE_C R7, RZ, R2, RZ ;  /* 0x00000002ff07723e */ /* 0x001fe200048070ff */
[----:B------:R-:W2:Y:S02]  /*dd80*/  LDL.LU R223, [R1+0x34] ;  /* 0x0000340001df7983 */ /* 0x000ea40000300800 */
[----:B------:R-:W-:-:S02]  /*dd90*/  F2FP.SATFINITE.E4M3.F32.PACK_AB_MERGE_C R13, RZ, R0, RZ ;  /* 0x00000000ff0d723e */ /* 0x000fc400048070ff */
[----:B------:R-:W2:Y:S01]  /*dda0*/  LDL.LU R222, [R1+0x38] ;  /* 0x0000380001de7983 */ /* 0x000ea20000300800 */
[----:B------:R-:W-:Y:S01]  /*ddb0*/  F2FP.SATFINITE.E4M3.F32.PACK_AB_MERGE_C R9, RZ, R3, RZ ;  /* 0x00000003ff09723e */ /* 0x000fe200048070ff */
[----:B------:R-:W-:Y:S02]  /*ddc0*/  FMUL R2, R224, UR20 ;  /* 0x00000014e0027c20 */ /* 0x000fe40008400000 */
[----:B------:R-:W2:Y:S04]  /*ddd0*/  LDL.LU R224, [R1+0x3c] ;  /* 0x00003c0001e07983 */ /* 0x000ea80000300800 */
[----:B------:R-:W-:Y:S01]  /*dde0*/  @!P6 STG.E.U8 desc[UR14][R30.64+0x49], R5 ;  /* 0x000049051e00e986 */ /* 0x000fe2000c10110e */
[----:B---3--:R-:W-:-:S03]  /*ddf0*/  FMUL R0, R225, UR20 ;  /* 0x00000014e1007c20 */ /* 0x008fc60008400000 */
[----:B------:R0:W-:Y:S04]  /*de00*/  @!P3 STG.E.U8 desc[UR14][R28.64+0x50], R7 ;  /* 0x000050071c00b986 */ /* 0x0001e8000c10110e */
[----:B------:R-:W3:Y:S01]  /*de10*/  LDL.LU R225, [R1+0x40] ;  /* 0x0000400001e17983 */ /* 0x000ee20000300800 */
[----:B----4-:R-:W-:-:S03]  /*de20*/  FMUL R3, R227, UR20 ;  /* 0x00000014e3037c20 */ /* 0x010fc60008400000 */
[----:B------:R-:W4:Y:S01]  /*de30*/  LDL.LU R227, [R1+0x44] ;  /* 0x0000440001e37983 */ /* 0x000f220000300800 */
[----:B0-----:R-:W-:Y:S01]  /*de40*/  F2FP.SATFINITE.E4M3.F32.PACK_AB_MERGE_C R7, RZ, R0, RZ ;  /* 0x00000000ff07723e */ /* 0x001fe200048070ff */
[----:B------:R-:W-:Y:S02]  /*de50*/  FMUL R0, R226, UR20 ;  /* 0x00000014e2007c20 */ /* 0x000fe40008400000 */
[----:B------:R-:W4:Y:S01]  /*de60*/  LDL.LU R226, [R1+0x48] ;  /* 0x0000480001e27983 */ /* 0x000f220000300800 */
[C---:B------:R-:W-:Y:S02]  /*de70*/  ISETP.LT.OR P2, PT, R42.reuse, 0x52, !P1 ;  /* 0x000000522a00780c */ /* 0x040fe40004f41670 */
[C---:B------:R-:W-:Y:S01]  /*de80*/  ISETP.LT.OR P6, PT, R42.reuse, 0x52, !P0 ;  /* 0x000000522a00780c */ /* 0x040fe200047c1670 */
[----:B------:R-:W4:Y:S01]  /*de90*/  LDL.LU R218, [R1+0x4c] ;  /* 0x00004c0001da7983 */ /* 0x000f220000300800 */
[----:B------:R-:W-:Y:S02]  /*dea0*/  F2FP.SATFINITE.E4M3.F32.PACK_AB_MERGE_C R5, RZ, R2, RZ ;  /* 0x00000002ff05723e */ /* 0x000fe400048070ff */
[----:B------:R-:W-:-:S02]  /*deb0*/  ISETP.LT.OR P5, PT, R42, 0x51, !P0 ;  /* 0x000000512a00780c */ /* 0x000fc400047a1670 */
[----:B------:R-:W-:Y:S02]  /*dec0*/  F2FP.SATFINITE.E4M3.F32.PACK_AB_MERGE_C R11, RZ, R0, RZ ;  /* 0x00000000ff0b723e */ /* 0x000fe400048070ff */
[----:B------:R-:W-:-:S03]  /*ded0*/  ISETP.LT.OR P3, PT, R42, 0x59, !P1 ;  /* 0x000000592a00780c */ /* 0x000fc60004f61670 */
[----:B------:R0:W-:Y:S01]  /*dee0*/  @!P2 STG.E.U8 desc[UR14][R28.64+0x51], R9 ;  /* 0x000051091c00a986 */ /* 0x0001e2000c10110e */
[----:B------:R-:W-:-:S03]  /*def0*/  ISETP.LT.OR P2, PT, R42, 0x5a, !P1 ;  /* 0x0000005a2a00780c */ /* 0x000fc60004f41670 */
[----:B------:R1:W-:Y:S01]  /*df00*/  @!P6 STG.E.U8 desc[UR14][R30.64+0x51], R5 ;  /* 0x000051051e00e986 */ /* 0x0003e2000c10110e */
[----:B------:R-:W-:-:S03]  /*df10*/  ISETP.LT.OR P6, PT, R42, 0x5a, !P0 ;  /* 0x0000005a2a00780c */ /* 0x000fc600047c1670 */
[----:B------:R-:W-:Y:S01]  /*df20*/  @!P5 STG.E.U8 desc[UR14][R30.64+0x50], R13 ;  /* 0x0000500d1e00d986 */ /* 0x000fe2000c10110e */
[----:B0-----:R-:W-:-:S03]  /*df30*/  F2FP.SATFINITE.E4M3.F32.PACK_AB_MERGE_C R9, RZ, R3, RZ ;  /* 0x00000003ff09723e */ /* 0x001fc600048070ff */
[----:B------:R0:W-:Y:S04]  /*df40*/  @!P3 STG.E.U8 desc[UR14][R28.64+0x58], R7 ;  /* 0x000058071c00b986 */ /* 0x0001e8000c10110e */
[----:B------:R0:W-:Y:S01]  /*df50*/  @!P2 STG.E.U8 desc[UR14][R28.64+0x59], R9 ;  /* 0x000059091c00a986 */ /* 0x0001e2000c10110e */
[----:B--2---:R-:W-:-:S03]  /*df60*/  FMUL R0, R220, UR20 ;  /* 0x00000014dc007c20 */ /* 0x004fc60008400000 */
[----:B------:R-:W2:Y:S01]  /*df70*/  LDL.LU R220, [R1+0x50] ;  /* 0x0000500001dc7983 */ /* 0x000ea20000300800 */
[----:B------:R-:W-:-:S03]  /*df80*/  FMUL R2, R221, UR20 ;  /* 0x00000014dd027c20 */ /* 0x000fc60008400000 */
[----:B------:R-:W2:Y:S01]  /*df90*/  LDL.LU R221, [R1+0x54] ;  /* 0x0000540001dd7983 */ /* 0x000ea20000300800 */
[----:B-1----:R-:W-:Y:S01]  /*dfa0*/  F2FP.SATFINITE.E4M3.F32.PACK_AB_MERGE_C R5, RZ, R0, RZ ;  /* 0x00000000ff05723e */ /* 0x002fe200048070ff */
[----:B------:R-:W-:Y:S02]  /*dfb0*/  FMUL R3, R223, UR20 ;  /* 0x00000014df037c20 */ /* 0x000fe40008400000 */
[----:B------:R-:W2:Y:S01]  /*dfc0*/  LDL.LU R223, [R1+0x58] ;  /* 0x0000580001df7983 */ /* 0x000ea20000300800 */
[----:B0-----:R-:W-:Y:S01]  /*dfd0*/  F2FP.SATFINITE.E4M3.F32.PACK_AB_MERGE_C R7, RZ, R2, RZ ;  /* 0x00000002ff07723e */ /* 0x001fe200048070ff */
[----:B------:R-:W-:Y:S01]  /*dfe0*/  FMUL R4, R222, UR20 ;  /* 0x00000014de047c20 */ /* 0x000fe20008400000 */
[----:B------:R-:W-:Y:S01]  /*dff0*/  F2FP.SATFINITE.E4M3.F32.PACK_AB_MERGE_C R9, RZ, R3, RZ ;  /* 0x00000003ff09723e */ /* 0x000fe200048070ff */
[----:B------:R-:W2:Y:S01]  /*e000*/  LDL.LU R222, [R1+0x5c] ;  /* 0x00005c0001de7983 */ /* 0x000ea20000300800 */
[----:B------:R-:W-:-:S03]  /*e010*/  FMUL R0, R224, UR20 ;  /* 0x00000014e0007c20 */ /* 0x000fc60008400000 */
[----:B------:R0:W-:Y:S04]  /*e020*/  @!P6 STG.E.U8 desc[UR14][R30.64+0x59], R5 ;  /* 0x000059051e00e986 */ /* 0x0001e8000c10110e */
[----:B------:R-:W2:Y:S01]  /*e030*/  LDL.LU R224, [R1+0x60] ;  /* 0x0000600001e07983 */ /* 0x000ea20000300800 */
[----:B0-----:R-:W-:Y:S01]  /*e040*/  F2FP.SATFINITE.E4M3.F32.PACK_AB_MERGE_C R5, RZ, R0, RZ ;  /* 0x00000000ff05723e */ /* 0x001fe200048070ff */
[----:B---3--:R-:W-:Y:S02]  /*e050*/  FMUL R2, R225, UR20 ;  /* 0x00000014e1027c20 */ /* 0x008fe40008400000 */
[----:B------:R-:W3:Y:S01]  /*e060*/  LDL.LU R225, [R1+0x64] ;  /* 0x0000640001e17983 */ /* 0x000ee20000300800 */
[----:B----4-:R-:W-:-:S03]  /*e070*/  FMUL R3, R227, UR20 ;  /* 0x00000014e3037c20 */ /* 0x010fc60008400000 */
[----:B------:R-:W4:Y:S01]  /*e080*/  LDL.LU R227, [R1+0x68] ;  /* 0x0000680001e37983 */ /* 0x000f220000300800 */
[----:B------:R-:W-:-:S03]  /*e090*/  FMUL R0, R226, UR20 ;  /* 0x00000014e2007c20 */ /* 0x000fc60008400000 */
[----:B------:R-:W4:Y:S01]  /*e0a0*/  LDL.LU R226, [R1+0x6c] ;  /* 0x00006c0001e27983 */ /* 0x000f220000300800 */
[C---:B------:R-:W-:Y:S02]  /*e0b0*/  ISETP.LT.OR P5, PT, R42.reuse, 0x59, !P0 ;  /* 0x000000592a00780c */ /* 0x040fe400047a1670 */
[C---:B------:R-:W-:Y:S02]  /*e0c0*/  ISETP.LT.OR P2, PT, R42.reuse, 0x62, !P1 ;  /* 0x000000622a00780c */ /* 0x040fe40004f41670 */
[C---:B------:R-:W-:Y:S02]  /*e0d0*/  ISETP.LT.OR P3, PT, R42.reuse, 0x61, !P1 ;  /* 0x000000612a00780c */ /* 0x040fe40004f61670 */
[----:B------:R-:W-:-:S07]  /*e0e0*/  ISETP.LT.OR P6, PT, R42, 0x62, !P0 ;  /* 0x000000622a00780c */ /* 0x000fce00047c1670 */
[----:B------:R-:W-:Y:S01]  /*e0f0*/  @!P5 STG.E.U8 desc[UR14][R30.64+0x58], R11 ;  /* 0x0000580b1e00d986 */ /* 0x000fe2000c10110e */
[----:B------:R-:W-:-:S03]  /*e100*/  ISETP.LT.OR P5, PT, R42, 0x61, !P0 ;  /* 0x000000612a00780c */ /* 0x000fc600047a1670 */
[----:B------:R0:W-:Y:S01]  /*e110*/  @!P2 STG.E.U8 desc[UR14][R28.64+0x61], R9 ;  /* 0x000061091c00a986 */ /* 0x0001e2000c10110e */
[----:B------:R-:W-:-:S03]  /*e120*/  ISETP.LT.OR P2, PT, R42, 0x6a, !P1 ;  /* 0x0000006a2a00780c */ /* 0x000fc60004f41670 */
[----:B------:R1:W-:Y:S01]  /*e130*/  @!P3 STG.E.U8 desc[UR14][R28.64+0x60], R7 ;  /* 0x000060071c00b986 */ /* 0x0003e2000c10110e */
[----:B------:R-:W-:Y:S02]  /*e140*/  ISETP.LT.OR P3, PT, R42, 0x69, !P1 ;  /* 0x000000692a00780c */ /* 0x000fe40004f61670 */
[----:B------:R-:W-:Y:S01]  /*e150*/  F2FP.SATFINITE.E4M3.F32.PACK_AB_MERGE_C R13, RZ, R4, RZ ;  /* 0x00000004ff0d723e */ /* 0x000fe200048070ff */
[----:B------:R1:W-:Y:S01]  /*e160*/  @!P6 STG.E.U8 desc[UR14][R30.64+0x61], R5 ;  /* 0x000061051e00e986 */ /* 0x0003e2000c10110e */
[----:B0-----:R-:W-:-:S03]  /*e170*/  F2FP.SATFINITE.E4M3.F32.PACK_AB_MERGE_C R9, RZ, R3, RZ ;  /* 0x00000003ff09723e */ /* 0x001fc600048070ff */
[----:B------:R-:W-:Y:S01]  /*e180*/  @!P5 STG.E.U8 desc[UR14][R30.64+0x60], R13 ;  /* 0x0000600d1e00d986 */ /* 0x000fe2000c10110e */
[----:B-1----:R-:W-:-:S03]  /*e190*/  F2FP.SATFINITE.E4M3.F32.PACK_AB_MERGE_C R7, RZ, R2, RZ ;  /* 0x00000002ff07723e */ /* 0x002fc600048070ff */
[----:B------:R-:W-:Y:S01]  /*e1a0*/  @!P2 STG.E.U8 desc[UR14][R28.64+0x69], R9 ;  /* 0x000069091c00a986 */ /* 0x000fe2000c10110e */
[C---:B------:R-:W-:Y:S02]  /*e1b0*/  ISETP.LT.OR P5, PT, R42.reuse, 0x69, !P0 ;  /* 0x000000692a00780c */ /* 0x040fe400047a1670 */
[C---:B------:R-:W-:Y:S01]  /*e1c0*/  ISETP.LT.OR P6, PT, R42.reuse, 0x6a, !P0 ;  /* 0x0000006a2a00780c */ /* 0x040fe200047c1670 */
[----:B------:R0:W-:Y:S01]  /*e1d0*/  @!P3 STG.E.U8 desc[UR14][R28.64+0x68], R7 ;  /* 0x000068071c00b986 */ /* 0x0001e2000c10110e */
[----:B------:R-:W-:Y:S01]  /*e1e0*/  ISETP.LT.OR P2, PT, R42, 0x72, !P1 ;  /* 0x000000722a00780c */ /* 0x000fe20004f41670 */
[----:B------:R-:W-:Y:S01]  /*e1f0*/  FMUL R2, R218, UR20 ;  /* 0x00000014da027c20 */ /* 0x000fe20008400000 */
[----:B------:R-:W-:Y:S02]  /*e200*/  ISETP.LT.OR P3, PT, R42, 0x71, !P1 ;  /* 0x000000712a00780c */ /* 0x000fe40004f61670 */
[----:B------:R-:W-:Y:S02]  /*e210*/  F2FP.SATFINITE.E4M3.F32.PACK_AB_MERGE_C R11, RZ, R0, RZ ;  /* 0x00000000ff0b723e */ /* 0x000fe400048070ff */
[----:B------:R-:W-:-:S03]  /*e220*/  F2FP.SATFINITE.E4M3.F32.PACK_AB_MERGE_C R5, RZ, R2, RZ ;  /* 0x00000002ff05723e */ /* 0x000fc600048070ff */
[----:B------:R-:W-:Y:S01]  /*e230*/  @!P5 STG.E.U8 desc[UR14][R30.64+0x68], R11 ;  /* 0x0000680b1e00d986 */ /* 0x000fe2000c10110e */
[----:B------:R-:W-:-:S03]  /*e240*/  ISETP.LT.OR P5, PT, R42, 0x71, !P0 ;  /* 0x000000712a00780c */ /* 0x000fc600047a1670 */
[----:B------:R-:W-:Y:S01]  /*e250*/  @!P6 STG.E.U8 desc[UR14][R30.64+0x69], R5 ;  /* 0x000069051e00e986 */ /* 0x000fe2000c10110e */
[----:B------:R-:W-:Y:S01]  /*e260*/  ISETP.LT.OR P6, PT, R42, 0x72, !P0 ;  /* 0x000000722a00780c */ /* 0x000fe200047c1670 */
[----:B--2---:R-:W-:Y:S01]  /*e270*/  FMUL R0, R220, UR20 ;  /* 0x00000014dc007c20 */ /* 0x004fe20008400000 */
[----:B------:R-:W-:-:S04]  /*e280*/  FMUL R3, R221, UR20 ;  /* 0x00000014dd037c20 */ /* 0x000fc80008400000 */
[----:B0-----:R-:W-:Y:S02]  /*e290*/  F2FP.SATFINITE.E4M3.F32.PACK_AB_MERGE_C R7, RZ, R0, RZ ;  /* 0x00000000ff07723e */ /* 0x001fe400048070ff */
[----:B------:R-:W-:Y:S01]  /*e2a0*/  F2FP.SATFINITE.E4M3.F32.PACK_AB_MERGE_C R9, RZ, R3, RZ ;  /* 0x00000003ff09723e */ /* 0x000fe200048070ff */
[----:B------:R-:W-:Y:S02]  /*e2b0*/  FMUL R0, R223, UR20 ;  /* 0x00000014df007c20 */ /* 0x000fe40008400000 */
[----:B------:R0:W-:Y:S01]  /*e2c0*/  @!P3 STG.E.U8 desc[UR14][R28.64+0x70], R7 ;  /* 0x000070071c00b986 */ /* 0x0001e2000c10110e */
[----:B------:R-:W-:-:S03]  /*e2d0*/  ISETP.LT.OR P3, PT, R42, 0x79, !P0 ;  /* 0x000000792a00780c */ /* 0x000fc60004761670 */
[----:B------:R1:W-:Y:S01]  /*e2e0*/  @!P2 STG.E.U8 desc[UR14][R28.64+0x71], R9 ;  /* 0x000071091c00a986 */ /* 0x0003e2000c10110e */
[C---:B------:R-:W-:Y:S02]  /*e2f0*/  ISETP.LT.OR P2, PT, R42.reuse, 0x79, !P1 ;  /* 0x000000792a00780c */ /* 0x040fe40004f41670 */
[----:B------:R-:W-:Y:S02]  /*e300*/  ISETP.LT.OR P1, PT, R42, 0x7a, !P1 ;  /* 0x0000007a2a00780c */ /* 0x000fe40004f21670 */
[----:B------:R-:W-:Y:S01]  /*e310*/  F2FP.SATFINITE.E4M3.F32.PACK_AB_MERGE_C R13, RZ, R0, RZ ;  /* 0x00000000ff0d723e */ /* 0x000fe200048070ff */
[----:B------:R-:W-:Y:S01]  /*e320*/  FMUL R0, R222, UR20 ;  /* 0x00000014de007c20 */ /* 0x000fe20008400000 */
[----:B------:R-:W-:Y:S01]  /*e330*/  ISETP.LT.OR P0, PT, R42, 0x7a, !P0 ;  /* 0x0000007a2a00780c */ /* 0x000fe20004701670 */
[----:B------:R-:W-:-:S03]  /*e340*/  FMUL R2, R224, UR20 ;  /* 0x00000014e0027c20 */ /* 0x000fc60008400000 */
[----:B0-----:R-:W-:Y:S02]  /*e350*/  F2FP.SATFINITE.E4M3.F32.PACK_AB_MERGE_C R7, RZ, R0, RZ ;  /* 0x00000000ff07723e */ /* 0x001fe400048070ff */
[----:B-1----:R-:W-:Y:S01]  /*e360*/  F2FP.SATFINITE.E4M3.F32.PACK_AB_MERGE_C R9, RZ, R2, RZ ;  /* 0x00000002ff09723e */ /* 0x002fe200048070ff */
[----:B---3--:R-:W-:Y:S01]  /*e370*/  FMUL R3, R225, UR20 ;  /* 0x00000014e1037c20 */ /* 0x008fe20008400000 */
[----:B----4-:R-:W-:Y:S01]  /*e380*/  FMUL R4, R227, UR20 ;  /* 0x00000014e3047c20 */ /* 0x010fe20008400000 */
[----:B------:R-:W-:-:S03]  /*e390*/  FMUL R5, R226, UR20 ;  /* 0x00000014e2057c20 */ /* 0x000fc60008400000 */
[----:B------:R-:W-:Y:S02]  /*e3a0*/  F2FP.SATFINITE.E4M3.F32.PACK_AB_MERGE_C R3, RZ, R3, RZ ;  /* 0x00000003ff03723e */ /* 0x000fe400048070ff */
[----:B------:R-:W-:Y:S02]  /*e3b0*/  F2FP.SATFINITE.E4M3.F32.PACK_AB_MERGE_C R11, RZ, R4, RZ ;  /* 0x00000004ff0b723e */ /* 0x000fe400048070ff */
[----:B------:R-:W-:Y:S01]  /*e3c0*/  F2FP.SATFINITE.E4M3.F32.PACK_AB_MERGE_C R5, RZ, R5, RZ ;  /* 0x00000005ff05723e */ /* 0x000fe200048070ff */
[----:B------:R0:W-:Y:S04]  /*e3d0*/  @!P5 STG.E.U8 desc[UR14][R30.64+0x70], R13 ;  /* 0x0000700d1e00d986 */ /* 0x0001e8000c10110e */
[----:B------:R0:W-:Y:S04]  /*e3e0*/  @!P6 STG.E.U8 desc[UR14][R30.64+0x71], R7 ;  /* 0x000071071e00e986 */ /* 0x0001e8000c10110e */
[----:B------:R0:W-:Y:S04]  /*e3f0*/  @!P2 STG.E.U8 desc[UR14][R28.64+0x78], R9 ;  /* 0x000078091c00a986 */ /* 0x0001e8000c10110e */
[----:B------:R0:W-:Y:S04]  /*e400*/  @!P1 STG.E.U8 desc[UR14][R28.64+0x79], R3 ;  /* 0x000079031c009986 */ /* 0x0001e8000c10110e */
[----:B------:R0:W-:Y:S04]  /*e410*/  @!P3 STG.E.U8 desc[UR14][R30.64+0x78], R11 ;  /* 0x0000780b1e00b986 */ /* 0x0001e8000c10110e */
[----:B------:R0:W-:Y:S02]  /*e420*/  @!P0 STG.E.U8 desc[UR14][R30.64+0x79], R5 ;  /* 0x000079051e008986 */ /* 0x0001e4000c10110e */
.L_x_289:
[----:B------:R-:W-:Y:S05]  /*e430*/  BSYNC B0 ;  /* 0x0000000000007941 */ /* 0x000fea0003800000 */
.L_x_31:
[----:B0----5:R-:W2:Y:S04]  /*e440*/  LDL.LU R3, [R1+0x70] ;  /* 0x0000700001037983 */ /* 0x021ea80000300800 */
[----:B------:R-:W2:Y:S01]  /*e450*/  LDL.LU R2, [R1+0x74] ;  /* 0x0000740001027983 */ /* 0x000ea20000300800 */
[----:B------:R-:W-:Y:S01]  /*e460*/  ULDC UR6, c[0x0][0xc] ;  /* 0x0000030000067ab9 */ /* 0x000fe20000000800 */
[----:B------:R-:W-:Y:S01]  /*e470*/  ULDC UR7, c[0x0][0x10] ;  /* 0x0000040000077ab9 */ /* 0x000fe20000000800 */
[----:B------:R-:W2:Y:S01]  /*e480*/  LDC R5, c[0x0][0x14] ;  /* 0x00000500ff057b82 */ /* 0x000ea20000000800 */
[----:B------:R-:W-:Y:S01]  /*e490*/  UIMAD.WIDE.U32 UR6, UR6, UR7, URZ ;  /* 0x00000007060672a5 */ /* 0x000fe2000f8e003f */
[----:B------:R-:W-:Y:S01]  /*e4a0*/  PRMT R0, RZ, 0x7610, R0 ;  /* 0x00007610ff007816 */ /* 0x000fe20000000000 */
[----:B------:R-:W-:-:S04]  /*e4b0*/  UMOV UR12, 0xffffffff ;  /* 0xffffffff000c7882 */ /* 0x000fc80000000000 */
[----:B--2---:R-:W-:-:S04]  /*e4c0*/  IMAD.WIDE.U32 R2, R5, UR6, R2 ;  /* 0x0000000605027c25 */ /* 0x004fc8000f8e0002 */
[----:B------:R-:W-:Y:S01]  /*e4d0*/  IMAD R5, R5, UR7, RZ ;  /* 0x0000000705057c24 */ /* 0x000fe2000f8e02ff */
[----:B------:R-:W-:Y:S01]  /*e4e0*/  ULDC.64 UR6, c[0x0][0x650] ;  /* 0x0001940000067ab9 */ /* 0x000fe20000000a00 */
[----:B------:R-:W-:Y:S01]  /*e4f0*/  IMAD.MOV.U32 R19, RZ, RZ, R2 ;  /* 0x000000ffff137224 */ /* 0x000fe200078e0002 */
[----:B------:R-:W-:Y:S01]  /*e500*/  ISETP.GE.U32.AND P0, PT, R2, UR6, PT ;  /* 0x0000000602007c0c */ /* 0x000fe2000bf06070 */
[----:B------:R-:W-:Y:S02]  /*e510*/  IMAD.IADD R22, R3, 0x1, R5 ;  /* 0x0000000103167824 */ /* 0x000fe400078e0205 */
[----:B------:R-:W-:-:S03]  /*e520*/  IMAD.MOV.U32 R2, RZ, RZ, -0x1 ;  /* 0xffffffffff027424 */ /* 0x000fc600078e00ff */
[----:B------:R0:W-:Y:S01]  /*e530*/  STL [R1+0x70], R22 ;  /* 0x0000701601007387 */ /* 0x0001e20000100800 */
[----:B------:R-:W-:-:S03]  /*e540*/  ISETP.GE.U32.AND.EX P0, PT, R22, UR7, PT, P0 ;  /* 0x0000000716007c0c */ /* 0x000fc6000bf06100 */
[----:B------:R0:W-:Y:S04]  /*e550*/  STL [R1+0x74], R19 ;  /* 0x0000741301007387 */ /* 0x0001e80000100800 */
[----:B------:R0:W-:Y:S06]  /*e560*/  STL [R1+0x78], R2 ;  /* 0x0000780201007387 */ /* 0x0001ec0000100800 */
[----:B------:R-:W-:Y:S05]  /*e570*/  @P0 BRA `(.L_x_290) ;  /* 0x00000004006c0947 */ /* 0x000fea0003800000 */
[----:B------:R-:W2:Y:S01]  /*e580*/  S2R R14, SR_CTAID.X ;  /* 0x00000000000e7919 */ /* 0x000ea20000002500 */
[----:B------:R-:W5:Y:S01]  /*e590*/  LDC.64 R8, c[0x0][0x628] ;  /* 0x00018a00ff087b82 */ /* 0x000f620000000a00 */
[----:B------:R-:W-:Y:S01]  /*e5a0*/  ULDC UR6, c[0x0][0x150] ;  /* 0x0000540000067ab9 */ /* 0x000fe20000000800 */
[----:B------:R-:W-:Y:S01]  /*e5b0*/  IMAD.MOV.U32 R6, RZ, RZ, R19 ;  /* 0x000000ffff067224 */ /* 0x000fe200078e0013 */
[----:B------:R-:W0:Y:S01]  /*e5c0*/  S2R R16, SR_CTAID.Y ;  /* 0x0000000000107919 */ /* 0x000e220000002600 */
[----:B------:R-:W-:-:S04]  /*e5d0*/  IMAD.MOV.U32 R7, RZ, RZ, R22 ;  /* 0x000000ffff077224 */ /* 0x000fc800078e0016 */
[----:B------:R-:W0:Y:S08]  /*e5e0*/  LDC R17, c[0x0][0x144] ;  /* 0x00005100ff117b82 */ /* 0x000e300000000800 */
[----:B------:R-:W0:Y:S08]  /*e5f0*/  LDC R10, c[0x0][0x630] ;  /* 0x00018c00ff0a7b82 */ /* 0x000e300000000800 */
[----:B------:R-:W0:Y:S01]  /*e600*/  LDC.64 R12, c[0x0][0x620] ;  /* 0x00018800ff0c7b82 */ /* 0x000e220000000a00 */
[----:B-----5:R-:W-:-:S04]  /*e610*/  ISETP.NE.U32.AND P0, PT, R8, RZ, PT ;  /* 0x000000ff0800720c */ /* 0x020fc80003f05070 */
[----:B------:R-:W-:Y:S02]  /*e620*/  ISETP.NE.AND.EX P0, PT, R9, RZ, PT, P0 ;  /* 0x000000ff0900720c */ /* 0x000fe40003f05300 */
[----:B--2---:R-:W-:-:S05]  /*e630*/  I2FP.F32.U32 R0, R14 ;  /* 0x0000000e00007245 */ /* 0x004fca0000201000 */
[----:B------:R-:W-:-:S04]  /*e640*/  FMUL R0, R0, UR6 ;  /* 0x0000000600007c20 */ /* 0x000fc80008400000 */
[----:B------:R2:W0:Y:S02]  /*e650*/  F2I.U32.TRUNC.NTZ R15, R0 ;  /* 0x00000000000f7305 */ /* 0x000424000020f000 */
[----:B------:R-:W-:Y:S05]  /*e660*/  @!P0 BRA `(.L_x_291) ;  /* 0x0000000000288947 */ /* 0x000fea0003800000 */
[----:B--2---:R-:W2:Y:S02]  /*e670*/  LDC R0, c[0x0][0x634] ;  /* 0x00018d00ff007b82 */ /* 0x004ea40000000800 */
[----:B--2---:R-:W-:-:S05]  /*e680*/  IADD3 R7, P0, R19, R0, RZ ;  /* 0x0000000013077210 */ /* 0x004fca0007f1e0ff */
[----:B------:R-:W-:-:S04]  /*e690*/  IMAD.X R11, RZ, RZ, R22, P0 ;  /* 0x000000ffff0b7224 */ /* 0x000fc800000e0616 */
[----:B0-----:R-:W-:-:S04]  /*e6a0*/  IMAD.WIDE.U32 R2, R11, R8, RZ ;  /* 0x000000080b027225 */ /* 0x001fc800078e00ff */
[----:B------:R-:W-:-:S04]  /*e6b0*/  IMAD.WIDE.U32 R4, P0, R7, R9, R2 ;  /* 0x0000000907047225 */ /* 0x000fc80007800002 */
[----:B------:R-:W-:-:S04]  /*e6c0*/  IMAD.WIDE.U32 R2, R7, R8, RZ ;  /* 0x0000000807027225 */ /* 0x000fc800078e00ff */
[----:B------:R-:W-:Y:S01]  /*e6d0*/  IMAD.X R7, RZ, RZ, RZ, P0 ;  /* 0x000000ffff077224 */ /* 0x000fe200000e06ff */
[----:B------:R-:W-:Y:S01]  /*e6e0*/  IADD3 RZ, P0, R3, R4, RZ ;  /* 0x0000000403ff7210 */ /* 0x000fe20007f1e0ff */
[----:B------:R-:W-:-:S04]  /*e6f0*/  IMAD.MOV.U32 R6, RZ, RZ, R5 ;  /* 0x000000ffff067224 */ /* 0x000fc800078e0005 */
[----:B------:R-:W-:-:S08]  /*e700*/  IMAD.WIDE.U32.X R6, R11, R9, R6, P0 ;  /* 0x000000090b067225 */ /* 0x000fd000000e0406 */
.L_x_291:
[-CC-:B0-----:R-:W-:Y:S01]  /*e710*/  SHF.R.U64 R24, R6, R10.reuse, R7.reuse ;  /* 0x0000000a06187219 */ /* 0x181fe20000001207 */
[----:B------:R-:W0:Y:S01]  /*e720*/  LDC.64 R20, c[0x0][0x640] ;  /* 0x00019000ff147b82 */ /* 0x000e220000000a00 */
[----:B--2---:R-:W-:Y:S01]  /*e730*/  SHF.R.U32.HI R0, RZ, R10, R7 ;  /* 0x0000000aff007219 */ /* 0x004fe20000011607 */
[----:B------:R-:W-:Y:S01]  /*e740*/  IMAD.MOV.U32 R2, RZ, RZ, R19 ;  /* 0x000000ffff027224 */ /* 0x000fe200078e0013 */
[----:B------:R-:W-:Y:S01]  /*e750*/  IADD3 R5, P0, RZ, -R24, RZ ;  /* 0x80000018ff057210 */ /* 0x000fe20007f1e0ff */
[----:B------:R-:W-:Y:S01]  /*e760*/  IMAD.MOV R15, RZ, RZ, -R15 ;  /* 0x000000ffff0f7224 */ /* 0x000fe200078e0a0f */
[----:B------:R-:W-:Y:S01]  /*e770*/  ULDC UR6, c[0x0][0x154] ;  /* 0x0000550000067ab9 */ /* 0x000fe20000000800 */
[----:B------:R-:W-:Y:S02]  /*e780*/  IMAD.MOV.U32 R7, RZ, RZ, 0x1 ;  /* 0x00000001ff077424 */ /* 0x000fe400078e00ff */
[----:B------:R-:W2:Y:S01]  /*e790*/  LDC R4, c[0x0][0x618] ;  /* 0x00018600ff047b82 */ /* 0x000ea20000000800 */
[----:B------:R-:W-:-:S02]  /*e7a0*/  IMAD.X R3, RZ, RZ, ~R0, P0 ;  /* 0x000000ffff037224 */ /* 0x000fc400000e0e00 */
[----:B------:R-:W-:Y:S02]  /*e7b0*/  IMAD R15, R17, R15, R14 ;  /* 0x0000000f110f7224 */ /* 0x000fe400078e020e */
[-C--:B------:R-:W-:Y:S02]  /*e7c0*/  IMAD R0, R3, R12.reuse, RZ ;  /* 0x0000000c03007224 */ /* 0x080fe400078e02ff */
[----:B------:R-:W-:Y:S01]  /*e7d0*/  IMAD.MOV.U32 R3, RZ, RZ, R22 ;  /* 0x000000ffff037224 */ /* 0x000fe200078e0016 */
[----:B------:R-:W5:Y:S01]  /*e7e0*/  LDC R6, c[0x0][0x608] ;  /* 0x00018200ff067b82 */ /* 0x000f620000000800 */
[----:B------:R-:W-:-:S04]  /*e7f0*/  IMAD.WIDE.U32 R2, R5, R12, R2 ;  /* 0x0000000c05027225 */ /* 0x000fc800078e0002 */
[----:B------:R-:W-:-:S03]  /*e800*/  IMAD R5, R5, R13, R0 ;  /* 0x0000000d05057224 */ /* 0x000fc600078e0200 */
[----:B------:R-:W1:Y:S01]  /*e810*/  LDC R18, c[0x0][0x658] ;  /* 0x00019600ff127b82 */ /* 0x000e620000000800 */
[----:B------:R-:W-:Y:S01]  /*e820*/  I2FP.F32.U32 R0, R16 ;  /* 0x0000001000007245 */ /* 0x000fe20000201000 */
[----:B------:R-:W-:Y:S01]  /*e830*/  IMAD.IADD R3, R3, 0x1, R5 ;  /* 0x0000000103037824 */ /* 0x000fe200078e0205 */
[----:B0-----:R-:W-:Y:S01]  /*e840*/  ISETP.NE.U32.AND P0, PT, R20, RZ, PT ;  /* 0x000000ff1400720c */ /* 0x001fe20003f05070 */
[----:B------:R-:W-:Y:S02]  /*e850*/  IMAD.MOV.U32 R5, RZ, RZ, -0x1 ;  /* 0xffffffffff057424 */ /* 0x000fe400078e00ff */
[----:B------:R-:W-:Y:S02]  /*e860*/  FMUL R0, R0, UR6 ;  /* 0x0000000600007c20 */ /* 0x000fe40008400000 */
[----:B------:R-:W0:Y:S01]  /*e870*/  LDC R13, c[0x0][0x148] ;  /* 0x00005200ff0d7b82 */ /* 0x000e220000000800 */
[----:B--2---:R-:W-:Y:S01]  /*e880*/  SHF.R.U64 R10, R2, R4, R3 ;  /* 0x00000004020a7219 */ /* 0x004fe20000001203 */
[----:B------:R2:W0:Y:S01]  /*e890*/  F2I.U32.TRUNC.NTZ R12, R0 ;  /* 0x00000000000c7305 */ /* 0x000422000020f000 */
[----:B------:R-:W-:-:S02]  /*e8a0*/  ISETP.NE.AND.EX P0, PT, R21, RZ, PT, P0 ;  /* 0x000000ff1500720c */ /* 0x000fc40003f05300 */
[----:B------:R-:W-:-:S03]  /*e8b0*/  SHF.R.U32.HI R3, RZ, R4, R3 ;  /* 0x00000004ff037219 */ /* 0x000fc60000011603 */
[----:B------:R-:W0:Y:S01]  /*e8c0*/  LDC R14, c[0x0][0x600] ;  /* 0x00018000ff0e7b82 */ /* 0x000e220000000800 */
[-CC-:B-----5:R-:W-:Y:S02]  /*e8d0*/  SHF.R.U64 R8, R10, R6.reuse, R3.reuse ;  /* 0x000000060a087219 */ /* 0x1a0fe40000001203 */
[----:B------:R-:W-:-:S05]  /*e8e0*/  SHF.R.U32.HI R3, RZ, R6, R3 ;  /* 0x00000006ff037219 */ /* 0x000fca0000011603 */
[----:B------:R-:W0:Y:S01]  /*e8f0*/  LDC R19, c[0x0][0x648] ;  /* 0x00019200ff137b82 */ /* 0x000e220000000800 */
[-CC-:B-1----:R-:W-:Y:S02]  /*e900*/  SHF.R.U64 R11, R8, R18.reuse, R3.reuse ;  /* 0x00000012080b7219 */ /* 0x182fe40000001203 */
[-C--:B------:R-:W-:Y:S02]  /*e910*/  SHF.L.U32 R5, R5, R18.reuse, RZ ;  /* 0x0000001205057219 */ /* 0x080fe400000006ff */
[-C--:B------:R-:W-:Y:S01]  /*e920*/  SHF.R.U32.HI R3, RZ, R18.reuse, R3 ;  /* 0x00000012ff037219 */ /* 0x080fe20000011603 */
[----:B------:R-:W-:Y:S01]  /*e930*/  IMAD.MOV.U32 R2, RZ, RZ, R11 ;  /* 0x000000ffff027224 */ /* 0x000fe200078e000b */
[----:B------:R-:W-:Y:S01]  /*e940*/  SHF.L.U32 R40, R7, R18, RZ ;  /* 0x0000001207287219 */ /* 0x000fe200000006ff */
[----:B------:R-:W1:Y:S01]  /*e950*/  LDC R22, c[0x0][0x638] ;  /* 0x00018e00ff167b82 */ /* 0x000e620000000800 */
[----:B------:R-:W-:-:S07]  /*e960*/  LOP3.LUT R17, RZ, R5, RZ, 0x33, !PT ;  /* 0x00000005ff117212 */ /* 0x000fce00078e33ff */
[----:B------:R-:W0:Y:S01]  /*e970*/  LDC R23, c[0x0][0x610] ;  /* 0x00018400ff177b82 */ /* 0x000e220000000800 */
[----:B--2---:R-:W-:Y:S05]  /*e980*/  @!P0 BRA `(.L_x_292) ;  /* 0x0000000000288947 */ /* 0x004fea0003800000 */
[----:B------:R-:W2:Y:S02]  /*e990*/  LDC R0, c[0x0][0x64c] ;  /* 0x00019300ff007b82 */ /* 0x000ea40000000800 */
[----:B--2---:R-:W-:-:S05]  /*e9a0*/  IADD3 R7, P0, R11, R0, RZ ;  /* 0x000000000b077210 */ /* 0x004fca0007f1e0ff */
        /* <DEDUP_REMOVED lines=8> */
.L_x_292:
[----:B0-----:R-:W-:Y:S01]  /*ea30*/  SHF.R.U64 R0, R2, R19, R3 ;  /* 0x0000001302007219 */ /* 0x001fe20000001203 */
[----:B------:R-:W-:Y:S01]  /*ea40*/  VIADD R3, R14, 0xffffffff ;  /* 0xffffffff0e037836 */ /* 0x000fe20000000000 */
[----:B------:R-:W-:Y:S01]  /*ea50*/  LOP3.LUT R5, R8, R17, RZ, 0xc0, !PT ;  /* 0x0000001108057212 */ /* 0x000fe200078ec0ff */
[----:B------:R-:W-:Y:S01]  /*ea60*/  IMAD.MOV R12, RZ, RZ, -R12 ;  /* 0x000000ffff0c7224 */ /* 0x000fe200078e0a0c */
[----:B------:R-:W-:Y:S01]  /*ea70*/  R2UR UR12, R24 ;  /* 0x00000000180c72ca */ /* 0x000fe200000e0000 */
[----:B------:R-:W-:Y:S01]  /*ea80*/  IMAD.MOV R2, RZ, RZ, -R0 ;  /* 0x000000ffff027224 */ /* 0x000fe200078e0a00 */
[----:B------:R-:W-:Y:S01]  /*ea90*/  LOP3.LUT R3, R10, R3, RZ, 0xc0, !PT ;  /* 0x000000030a037212 */ /* 0x000fe200078ec0ff */
[----:B------:R-:W-:Y:S02]  /*eaa0*/  IMAD R40, R40, R0, R5 ;  /* 0x0000000028287224 */ /* 0x000fe400078e0205 */
[----:B------:R-:W-:Y:S02]  /*eab0*/  @P4 IMAD R15, R13, R12, R16 ;  /* 0x0000000c0d0f4224 */ /* 0x000fe400078e0210 */
[----:B-1----:R-:W-:-:S02]  /*eac0*/  IMAD R0, R2, R22, R11 ;  /* 0x0000001602007224 */ /* 0x002fc400078e020b */
[----:B------:R-:W-:Y:S02]  /*ead0*/  IMAD R40, R40, R23, R15 ;  /* 0x0000001728287224 */ /* 0x000fe400078e020f */
[----:B------:R-:W-:Y:S02]  /*eae0*/  IMAD R3, R0, R14, R3 ;  /* 0x0000000e00037224 */ /* 0x000fe400078e0203 */
[----:B------:R-:W-:-:S03]  /*eaf0*/  IMAD.MOV.U32 R0, RZ, RZ, 0x1 ;  /* 0x00000001ff007424 */ /* 0x000fc600078e00ff */
[----:B------:R-:W-:Y:S02]  /*eb00*/  SEL R2, R3, R40, !P4 ;  /* 0x0000002803027207 */ /* 0x000fe40006000000 */
[----:B------:R-:W-:-:S03]  /*eb10*/  SEL R40, R40, R3, !P4 ;  /* 0x0000000328287207 */ /* 0x000fc60006000000 */
[----:B------:R2:W-:Y:S04]  /*eb20*/  STL [R1+0x78], R2 ;  /* 0x0000780201007387 */ /* 0x0005e80000100800 */
.L_x_290:
[----:B------:R-:W-:Y:S01]  /*eb30*/  UIADD3 UR5, UR9, UR5, URZ ;  /* 0x0000000509057290 */ /* 0x000fe2000fffe03f */
[----:B------:R0:W-:Y:S01]  /*eb40*/  STL [R1+0x7c], R40 ;  /* 0x00007c2801007387 */ /* 0x0001e20000100800 */
[----:B------:R-:W-:Y:S02]  /*eb50*/  LOP3.LUT P0, RZ, R0, 0xff, RZ, 0xc0, !PT ;  /* 0x000000ff00ff7812 */ /* 0x000fe4000780c0ff */
[----:B------:R-:W-:Y:S02]  /*eb60*/  USHF.R.U32.HI UR6, URZ, 0x2, UR5 ;  /* 0x000000023f067899 */ /* 0x000fe40008011605 */
[----:B------:R-:W-:Y:S02]  /*eb70*/  UISETP.GT.U32.AND UP0, UPT, UR5, 0x3, UPT ;  /* 0x000000030500788c */ /* 0x000fe4000bf04070 */
[----:B------:R-:W-:Y:S02]  /*eb80*/  ULOP3.LUT UR6, UR6, 0x1, URZ, 0xc0, !UPT ;  /* 0x0000000106067892 */ /* 0x000fe4000f8ec03f */
[----:B------:R-:W-:-:S02]  /*eb90*/  UISETP.LT.U32.AND UP0, UPT, UR9, 0x4, UP0 ;  /* 0x000000040900788c */ /* 0x000fc40008701070 */
[----:B------:R-:W-:Y:S02]  /*eba0*/  UISETP.NE.U32.AND UP1, UPT, UR6, 0x1, UPT ;  /* 0x000000010600788c */ /* 0x000fe4000bf25070 */
[----:B------:R-:W-:Y:S02]  /*ebb0*/  USEL UR7, URZ, 0x1, !UP0 ;  /* 0x000000013f077887 */ /* 0x000fe4000c000000 */
[----:B------:R-:W-:Y:S02]  /*ebc0*/  UISETP.GT.U32.AND UP1, UPT, UR9, 0x3, !UP1 ;  /* 0x000000030900788c */ /* 0x000fe4000cf24070 */
[----:B------:R-:W-:Y:S02]  /*ebd0*/  ULOP3.LUT UR5, UR5, 0x3, URZ, 0xc0, !UPT ;  /* 0x0000000305057892 */ /* 0x000fe4000f8ec03f */
[----:B------:R-:W-:-:S04]  /*ebe0*/  USEL UR6, URZ, 0x1, !UP1 ;  /* 0x000000013f067887 */ /* 0x000fc8000c800000 */
[----:B------:R-:W-:Y:S01]  /*ebf0*/  ULOP3.LUT UR4, UR6, UR4, UR7, 0x96, !UPT ;  /* 0x0000000406047292 */ /* 0x000fe2000f8e9607 */
[----:B0-----:R-:W-:Y:S11]  /*ec00*/  @P0 BRA `(.L_x_293) ;  /* 0xffffff2400040947 */ /* 0x001ff6000383ffff */
[----:B------:R-:W-:Y:S05]  /*ec10*/  EXIT ;  /* 0x000000000000794d */ /* 0x000fea0003800000 */
.L_x_3:
[----:B------:R-:W2:Y:S01]  /*ec20*/  LDL R16, [R1+0x74] ;  /* 0x0000740001107983 */ /* 0x000ea20000100800 */
[----:B------:R-:W-:-:S03]  /*ec30*/  ULDC.64 UR4, c[0x0][0x650] ;  /* 0x0001940000047ab9 */ /* 0x000fc60000000a00 */
[----:B------:R-:W3:Y:S01]  /*ec40*/  LDL R17, [R1+0x70] ;  /* 0x0000700001117983 */ /* 0x000ee20000100800 */
[----:B------:R-:W-:Y:S01]  /*ec50*/  PRMT R4, RZ, 0x7610, R4 ;  /* 0x00007610ff047816 */ /* 0x000fe20000000004 */
[----:B------:R-:W-:Y:S02]  /*ec60*/  IMAD.MOV.U32 R5, RZ, RZ, -0x1 ;  /* 0xffffffffff057424 */ /* 0x000fe400078e00ff */
[----:B------:R-:W-:Y:S02]  /*ec70*/  IMAD.MOV.U32 R6, RZ, RZ, -0x1 ;  /* 0xffffffffff067424 */ /* 0x000fe400078e00ff */
[----:B------:R-:W-:Y:S01]  /*ec80*/  IMAD.MOV.U32 R11, RZ, RZ, -0x1 ;  /* 0xffffffffff0b7424 */ /* 0x000fe200078e00ff */
[----:B--2---:R-:W-:-:S04]  /*ec90*/  ISETP.GE.U32.AND P0, PT, R16, UR4, PT ;  /* 0x0000000410007c0c */ /* 0x004fc8000bf06070 */
[----:B---3--:R-:W-:-:S13]  /*eca0*/  ISETP.GE.U32.AND.EX P0, PT, R17, UR5, PT, P0 ;  /* 0x0000000511007c0c */ /* 0x008fda000bf06100 */
[----:B------:R-:W-:Y:S05]  /*ecb0*/  @P0 BRA `(.L_x_294) ;  /* 0x00000004005c0947 */ /* 0x000fea0003800000 */
        /* <DEDUP_REMOVED lines=18> */
.L_x_295:
[-CC-:B------:R-:W-:Y:S01]  /*ede0*/  SHF.R.U64 R11, R8, R12.reuse, R9.reuse ;  /* 0x0000000c080b7219 */ /* 0x180fe20000001209 */
[----:B------:R-:W0:Y:S01]  /*edf0*/  LDC.64 R20, c[0x0][0x640] ;  /* 0x00019000ff147b82 */ /* 0x000e220000000a00 */
[----:B------:R-:W-:Y:S01]  /*ee00*/  SHF.R.U32.HI R3, RZ, R12, R9 ;  /* 0x0000000cff037219 */ /* 0x000fe20000011609 */
[----:B------:R-:W-:Y:S01]  /*ee10*/  ULDC UR4, c[0x0][0x150] ;  /* 0x0000540000047ab9 */ /* 0x000fe20000000800 */
[----:B------:R-:W-:Y:S01]  /*ee20*/  IADD3 R7, P0, RZ, -R11, RZ ;  /* 0x8000000bff077210 */ /* 0x000fe20007f1e0ff */
[----:B------:R-:W-:Y:S01]  /*ee30*/  IMAD.MOV.U32 R4, RZ, RZ, R16 ;  /* 0x000000ffff047224 */ /* 0x000fe200078e0010 */
[----:B------:R-:W-:Y:S01]  /*ee40*/  I2FP.F32.U32 R6, R2 ;  /* 0x0000000200067245 */ /* 0x000fe20000201000 */
[----:B------:R-:W-:Y:S02]  /*ee50*/  IMAD.MOV.U32 R5, RZ, RZ, R17 ;  /* 0x000000ffff057224 */ /* 0x000fe400078e0011 */
[----:B------:R-:W1:Y:S01]  /*ee60*/  LDC R10, c[0x0][0x618] ;  /* 0x00018600ff0a7b82 */ /* 0x000e620000000800 */
[----:B------:R-:W-:-:S02]  /*ee70*/  IMAD.X R3, RZ, RZ, ~R3, P0 ;  /* 0x000000ffff037224 */ /* 0x000fc400000e0e03 */
[----:B------:R-:W-:Y:S01]  /*ee80*/  FMUL R9, R6, UR4 ;  /* 0x0000000406097c20 */ /* 0x000fe20008400000 */
[----:B------:R-:W-:Y:S01]  /*ee90*/  IMAD.WIDE.U32 R4, R7, R14, R4 ;  /* 0x0000000e07047225 */ /* 0x000fe200078e0004 */
[----:B------:R-:W-:-:S03]  /*eea0*/  ULDC UR4, c[0x0][0x154] ;  /* 0x0000550000047ab9 */ /* 0x000fc60000000800 */
[----:B------:R-:W-:Y:S01]  /*eeb0*/  IMAD R6, R3, R14, RZ ;  /* 0x0000000e03067224 */ /* 0x000fe200078e02ff */
[----:B------:R-:W2:Y:S01]  /*eec0*/  LDC R13, c[0x0][0x144] ;  /* 0x00005100ff0d7b82 */ /* 0x000ea20000000800 */
[----:B------:R-:W3:Y:S02]  /*eed0*/  F2I.U32.TRUNC.NTZ R9, R9 ;  /* 0x0000000900097305 */ /* 0x000ee4000020f000 */
[----:B------:R-:W-:Y:S02]  /*eee0*/  IMAD R3, R7, R15, R6 ;  /* 0x0000000f07037224 */ /* 0x000fe400078e0206 */
[----:B------:R-:W-:Y:S02]  /*eef0*/  IMAD.MOV.U32 R6, RZ, RZ, -0x1 ;  /* 0xffffffffff067424 */ /* 0x000fe400078e00ff */
[----:B------:R-:W-:Y:S01]  /*ef00*/  IMAD.IADD R3, R5, 0x1, R3 ;  /* 0x0000000105037824 */ /* 0x000fe200078e0203 */
[----:B------:R-:W4:Y:S01]  /*ef10*/  LDC R12, c[0x0][0x608] ;  /* 0x00018200ff0c7b82 */ /* 0x000f220000000800 */
[----:B------:R-:W-:-:S02]  /*ef20*/  I2FP.F32.U32 R5, R0 ;  /* 0x0000000000057245 */ /* 0x000fc40000201000 */
[----:B0-----:R-:W-:-:S03]  /*ef30*/  ISETP.NE.U32.AND P0, PT, R20, RZ, PT ;  /* 0x000000ff1400720c */ /* 0x001fc60003f05070 */
[----:B------:R-:W-:Y:S01]  /*ef40*/  FMUL R5, R5, UR4 ;  /* 0x0000000405057c20 */ /* 0x000fe20008400000 */
[----:B------:R-:W-:Y:S01]  /*ef50*/  ISETP.NE.AND.EX P0, PT, R21, RZ, PT, P0 ;  /* 0x000000ff1500720c */ /* 0x000fe20003f05300 */
[----:B------:R-:W0:Y:S01]  /*ef60*/  LDC R7, c[0x0][0x658] ;  /* 0x00019600ff077b82 */ /* 0x000e220000000800 */
[-C--:B-1----:R-:W-:Y:S01]  /*ef70*/  SHF.R.U64 R8, R4, R10.reuse, R3 ;  /* 0x0000000a04087219 */ /* 0x082fe20000001203 */
[----:B---3--:R-:W-:Y:S01]  /*ef80*/  IMAD.MOV R4, RZ, RZ, -R9 ;  /* 0x000000ffff047224 */ /* 0x008fe200078e0a09 */
[----:B------:R-:W-:Y:S02]  /*ef90*/  SHF.R.U32.HI R3, RZ, R10, R3 ;  /* 0x0000000aff037219 */ /* 0x000fe40000011603 */
[----:B------:R1:W3:Y:S03]  /*efa0*/  F2I.U32.TRUNC.NTZ R10, R5 ;  /* 0x00000005000a7305 */ /* 0x0002e6000020f000 */
[----:B------:R-:W1:Y:S01]  /*efb0*/  LDC R17, c[0x0][0x148] ;  /* 0x00005200ff117b82 */ /* 0x000e620000000800 */
[----:B--2---:R-:W-:-:S02]  /*efc0*/  IMAD R19, R13, R4, R2 ;  /* 0x000000040d137224 */ /* 0x004fc400078e0202 */
[----:B------:R-:W-:-:S05]  /*efd0*/  IMAD.MOV.U32 R4, RZ, RZ, 0x1 ;  /* 0x00000001ff047424 */ /* 0x000fca00078e00ff */
[----:B------:R-:W2:Y:S01]  /*efe0*/  LDC R14, c[0x0][0x600] ;  /* 0x00018000ff0e7b82 */ /* 0x000ea20000000800 */
[-CC-:B----4-:R-:W-:Y:S02]  /*eff0*/  SHF.R.U64 R13, R8, R12.reuse, R3.reuse ;  /* 0x0000000c080d7219 */ /* 0x190fe40000001203 */
[----:B------:R-:W-:-:S05]  /*f000*/  SHF.R.U32.HI R2, RZ, R12, R3 ;  /* 0x0000000cff027219 */ /* 0x000fca0000011603 */
[----:B------:R-:W4:Y:S01]  /*f010*/  LDC R16, c[0x0][0x648] ;  /* 0x00019200ff107b82 */ /* 0x000f220000000800 */
[-CC-:B0-----:R-:W-:Y:S02]  /*f020*/  SHF.R.U64 R15, R13, R7.reuse, R2.reuse ;  /* 0x000000070d0f7219 */ /* 0x181fe40000001202 */
[-C--:B------:R-:W-:Y:S02]  /*f030*/  SHF.L.U32 R6, R6, R7.reuse, RZ ;  /* 0x0000000706067219 */ /* 0x080fe400000006ff */
[-C--:B------:R-:W-:Y:S01]  /*f040*/  SHF.R.U32.HI R3, RZ, R7.reuse, R2 ;  /* 0x00000007ff037219 */ /* 0x080fe20000011602 */
[----:B------:R-:W-:Y:S01]  /*f050*/  IMAD.MOV.U32 R2, RZ, RZ, R15 ;  /* 0x000000ffff027224 */ /* 0x000fe200078e000f */
[----:B------:R-:W-:Y:S01]  /*f060*/  SHF.L.U32 R12, R4, R7, RZ ;  /* 0x00000007040c7219 */ /* 0x000fe200000006ff */
[----:B------:R-:W0:Y:S01]  /*f070*/  LDC R18, c[0x0][0x638] ;  /* 0x00018e00ff127b82 */ /* 0x000e220000000800 */
[----:B------:R-:W-:-:S07]  /*f080*/  LOP3.LUT R22, RZ, R6, RZ, 0x33, !PT ;  /* 0x00000006ff167212 */ /* 0x000fce00078e33ff */
        /* <DEDUP_REMOVED lines=12> */
.L_x_296:
[----:B----4-:R-:W-:Y:S01]  /*f150*/  SHF.R.U64 R3, R2, R16, R3 ;  /* 0x0000001002037219 */ /* 0x010fe20000001203 */
[----:B--2---:R-:W-:Y:S01]  /*f160*/  VIADD R5, R14, 0xffffffff ;  /* 0xffffffff0e057836 */ /* 0x004fe20000000000 */
[----:B------:R-:W-:Y:S01]  /*f170*/  LOP3.LUT R2, R13, R22, RZ, 0xc0, !PT ;  /* 0x000000160d027212 */ /* 0x000fe200078ec0ff */
[----:B------:R-:W-:Y:S02]  /*f180*/  IMAD.MOV R10, RZ, RZ, -R10 ;  /* 0x000000ffff0a7224 */ /* 0x000fe400078e0a0a */
[----:B------:R-:W-:Y:S02]  /*f190*/  IMAD.MOV R4, RZ, RZ, -R3 ;  /* 0x000000ffff047224 */ /* 0x000fe400078e0a03 */
[----:B------:R-:W-:Y:S01]  /*f1a0*/  IMAD R2, R12, R3, R2 ;  /* 0x000000030c027224 */ /* 0x000fe200078e0202 */
[----:B------:R-:W-:Y:S01]  /*f1b0*/  LOP3.LUT R3, R8, R5, RZ, 0xc0, !PT ;  /* 0x0000000508037212 */ /* 0x000fe200078ec0ff */
[----:B------:R-:W-:Y:S02]  /*f1c0*/  @P4 IMAD R19, R17, R10, R0 ;  /* 0x0000000a11134224 */ /* 0x000fe400078e0200 */
[----:B0-----:R-:W-:-:S02]  /*f1d0*/  IMAD R0, R4, R18, R15 ;  /* 0x0000001204007224 */ /* 0x001fc400078e020f */
[----:B------:R-:W-:Y:S02]  /*f1e0*/  IMAD R5, R2, R23, R19 ;  /* 0x0000001702057224 */ /* 0x000fe400078e0213 */
[----:B------:R-:W-:Y:S02]  /*f1f0*/  IMAD R0, R0, R14, R3 ;  /* 0x0000000e00007224 */ /* 0x000fe400078e0203 */
[----:B------:R-:W-:-:S03]  /*f200*/  IMAD.MOV.U32 R4, RZ, RZ, 0x1 ;  /* 0x00000001ff047424 */ /* 0x000fc600078e00ff */
[----:B------:R-:W-:Y:S02]  /*f210*/  SEL R6, R0, R5, !P4 ;  /* 0x0000000500067207 */ /* 0x000fe40006000000 */
[----:B------:R-:W-:-:S07]  /*f220*/  SEL R5, R5, R0, !P4 ;  /* 0x0000000005057207 */ /* 0x000fce0006000000 */
.L_x_294:
[----:B------:R-:W-:-:S08]  /*f230*/  NOP ;  /* 0x0000000000007918 */ /* 0x000fd00000000000 */
[----:B------:R-:W0:-:S00]  /*f240*/  USETMAXREG.DEALLOC.CTAPOOL 0x28 ;  /* 0x00000028000079c8 */ /* 0x000e0000080e0500 */
[----:B------:R-:W-:-:S13]  /*f250*/  ISETP.NE.AND P0, PT, RZ, UR8, PT ;  /* 0x00000008ff007c0c */ /* 0x000fda000bf05270 */
[----:B------:R-:W-:Y:S05]  /*f260*/  @P0 EXIT ;  /* 0x000000000000094d */ /* 0x000fea0003800000 */
[----:B0-----:R-:W-:Y:S01]  /*f270*/  LOP3.LUT P0, RZ, R4, 0xff, RZ, 0xc0, !PT ;  /* 0x000000ff04ff7812 */ /* 0x001fe2000780c0ff */
[----:B------:R-:W-:Y:S02]  /*f280*/  IMAD.MOV.U32 R0, RZ, RZ, 0x1 ;  /* 0x00000001ff007424 */ /* 0x000fe400078e00ff */
[----:B------:R-:W-:-:S10]  /*f290*/  IMAD.MOV.U32 R8, RZ, RZ, RZ ;  /* 0x000000ffff087224 */ /* 0x000fd400078e00ff */
[----:B------:R-:W-:Y:S05]  /*f2a0*/  @!P0 BRA `(.L_x_297) ;  /* 0x0000000c00548947 */ /* 0x000fea0003800000 */
[----:B------:R-:W0:Y:S01]  /*f2b0*/  S2R R2, SR_TID.X ;  /* 0x0000000000027919 */ /* 0x000e220000002100 */
[----:B------:R-:W-:Y:S01]  /*f2c0*/  ULDC UR4, c[0x0][0x28c] ;  /* 0x0000a30000047ab9 */ /* 0x000fe20000000800 */
[----:B------:R-:W-:Y:S01]  /*f2d0*/  ULDC UR6, c[0x0][0x658] ;  /* 0x0001960000067ab9 */ /* 0x000fe20000000800 */
[----:B------:R-:W-:Y:S01]  /*f2e0*/  UIADD3 UR10, UR4, 0x7f, URZ ;  /* 0x0000007f040a7890 */ /* 0x000fe2000fffe03f */
[----:B------:R-:W-:Y:S01]  /*f2f0*/  BSSY B0, `(.L_x_297) ;  /* 0x00000d0000007945 */ /* 0x000fe20003800000 */
[----:B------:R-:W-:Y:S01]  /*f300*/  UMOV UR7, 0xffffffff ;  /* 0xffffffff00077882 */ /* 0x000fe20000000000 */
[----:B------:R-:W-:Y:S01]  /*f310*/  ULDC UR5, c[0x0][0x600] ;  /* 0x0001800000057ab9 */ /* 0x000fe20000000800 */
[----:B------:R-:W-:Y:S01]  /*f320*/  UMOV UR9, 0x1 ;  /* 0x0000000100097882 */ /* 0x000fe20000000000 */
[----:B------:R-:W-:Y:S01]  /*f330*/  USHF.L.U32 UR7, UR7, UR6, URZ ;  /* 0x0000000607077299 */ /* 0x000fe2000800063f */
[----:B------:R-:W-:Y:S01]  /*f340*/  IMAD.MOV.U32 R9, RZ, RZ, 0x1 ;  /* 0x00000001ff097424 */ /* 0x000fe200078e00ff */
[----:B------:R-:W-:Y:S01]  /*f350*/  UIADD3 UR4, UR5, -0x1, URZ ;  /* 0xffffffff05047890 */ /* 0x000fe2000fffe03f */
[----:B------:R-:W-:Y:S01]  /*f360*/  IMAD.MOV.U32 R0, RZ, RZ, 0x1 ;  /* 0x00000001ff007424 */ /* 0x000fe200078e00ff */
[----:B------:R-:W-:Y:S01]  /*f370*/  USHF.R.S32.HI UR11, URZ, 0x1f, UR10 ;  /* 0x0000001f3f0b7899 */ /* 0x000fe2000801140a */
[----:B------:R-:W-:Y:S01]  /*f380*/  IMAD.MOV.U32 R8, RZ, RZ, RZ ;  /* 0x000000ffff087224 */ /* 0x000fe200078e00ff */
[----:B------:R-:W-:Y:S01]  /*f390*/  ULDC UR8, c[0x0][0xc] ;  /* 0x0000030000087ab9 */ /* 0x000fe20000000800 */
[----:B------:R-:W-:-:S02]  /*f3a0*/  USHF.L.U32 UR5, UR9, UR6, URZ ;  /* 0x0000000609057299 */ /* 0x000fc4000800063f */
[----:B------:R-:W-:Y:S01]  /*f3b0*/  ULEA.HI UR11, UR11, UR10, URZ, 0x7 ;  /* 0x0000000a0b0b7291 */ /* 0x000fe2000f8f383f */
[----:B------:R-:W-:Y:S01]  /*f3c0*/  ULDC UR9, c[0x0][0x10] ;  /* 0x0000040000097ab9 */ /* 0x000fe20000000800 */
[----:B------:R-:W-:Y:S02]  /*f3d0*/  ULOP3.LUT UR6, URZ, UR7, URZ, 0x33, !UPT ;  /* 0x000000073f067292 */ /* 0x000fe4000f8e333f */
[----:B------:R-:W-:Y:S01]  /*f3e0*/  UIMAD.WIDE.U32 UR8, UR8, UR9, URZ ;  /* 0x00000009080872a5 */ /* 0x000fe2000f8e003f */
[----:B------:R-:W-:Y:S01]  /*f3f0*/  ULDC UR7, c[0x0][0x14] ;  /* 0x0000050000077ab9 */ /* 0x000fe20000000800 */
[----:B------:R-:W-:Y:S02]  /*f400*/  USHF.R.S32.HI UR20, URZ, 0x7, UR11 ;  /* 0x000000073f147899 */ /* 0x000fe4000801140b */
[----:B------:R-:W-:Y:S02]  /*f410*/  UIMAD.WIDE.U32 UR22, UR8, UR7, URZ ;  /* 0x00000007081672a5 */ /* 0x000fe4000f8e003f */
[----:B------:R-:W-:-:S02]  /*f420*/  UIMAD UR18, UR9, UR7, URZ ;  /* 0x00000007091272a4 */ /* 0x000fc4000f8e023f */
[----:B------:R-:W-:Y:S01]  /*f430*/  ULOP3.LUT UR26, UR13, 0x2, URZ, 0xfc, !UPT ;  /* 0x000000020d1a7892 */ /* 0x000fe2000f8efc3f */
[C---:B0-----:R-:W-:Y:S01]  /*f440*/  LOP3.LUT P3, RZ, R2.reuse, 0x7f, RZ, 0xc0, !PT ;  /* 0x0000007f02ff7812 */ /* 0x041fe2000786c0ff */
[----:B------:R-:W-:Y:S01]  /*f450*/  UIADD3 UR18, UR23, UR18, URZ ;  /* 0x0000001217127290 */ /* 0x000fe2000fffe03f */
[----:B------:R-:W-:Y:S01]  /*f460*/  LOP3.LUT P0, RZ, R2, 0x1f, RZ, 0xc0, !PT ;  /* 0x0000001f02ff7812 */ /* 0x000fe2000780c0ff */
[----:B------:R-:W-:Y:S01]  /*f470*/  UIADD3 UR27, UR20, 0x1, URZ ;  /* 0x00000001141b7890 */ /* 0x000fe2000fffe03f */
[----:B------:R-:W-:Y:S02]  /*f480*/  ULDC.64 UR24, c[0x0][0x198] ;  /* 0x0000660000187ab9 */ /* 0x000fe40000000a00 */
[----:B------:R-:W-:-:S13]  /*f490*/  PLOP3.LUT P0, PT, P0, P3, PT, 0x8a, 0x0 ;  /* 0x000000000000781c */ /* 0x000fda0000707172 */
.L_x_309:
[----:B------:R-:W-:-:S03]  /*f4a0*/  UMOV UR7, 0xffffffff ;  /* 0xffffffff00077882 */ /* 0x000fc60000000000 */
[----:B------:R-:W-:Y:S05]  /*f4b0*/  BRA.DIV UR7, `(.L_x_298) ;  /* 0x0000000e07cc7947 */ /* 0x000fea000b800000 */
[----:B------:R-:W-:-:S13]  /*f4c0*/  ELECT P1, URZ, PT ;  /* 0x00000000003f782f */ /* 0x000fda0003820000 */
.L_x_320:
[----:B------:R-:W0:Y:S01]  /*f4d0*/  LDC R2, c[0x0][0x28c] ;  /* 0x0000a300ff027b82 */ /* 0x000e220000000800 */
[----:B------:R-:W-:Y:S01]  /*f4e0*/  BSSY B1, `(.L_x_299) ;  /* 0x0000038000017945 */ /* 0x000fe20003800000 */
[----:B0-----:R-:W-:-:S13]  /*f4f0*/  ISETP.LT.OR P1, PT, R2, 0x1, !P1 ;  /* 0x000000010200780c */ /* 0x001fda0004f21670 */
[----:B------:R-:W-:Y:S05]  /*f500*/  @P1 BRA `(.L_x_300) ;  /* 0x0000000000d41947 */ /* 0x000fea0003800000 */
[----:B------:R-:W-:Y:S02]  /*f510*/  IMAD.SHL.U32 R6, R6, 0x80, RZ ;  /* 0x0000008006067824 */ /* 0x000fe400078e00ff */
[----:B------:R-:W-:Y:S02]  /*f520*/  IMAD.SHL.U32 R7, R5, 0x100, RZ ;  /* 0x0000010005077824 */ /* 0x000fe400078e00ff */
[----:B------:R-:W-:Y:S02]  /*f530*/  IMAD.MOV.U32 R12, RZ, RZ, RZ ;  /* 0x000000ffff0c7224 */ /* 0x000fe400078e00ff */
[----:B------:R-:W-:Y:S02]  /*f540*/  IMAD.U32 R14, RZ, RZ, UR27 ;  /* 0x0000001bff0e7e24 */ /* 0x000fe4000f8e00ff */
[----:B------:R-:W-:Y:S02]  /*f550*/  IMAD.MOV.U32 R2, RZ, RZ, R0 ;  /* 0x000000ffff027224 */ /* 0x000fe400078e0000 */
[----:B------:R-:W-:-:S07]  /*f560*/  IMAD.MOV.U32 R3, RZ, RZ, R8 ;  /* 0x000000ffff037224 */ /* 0x000fce00078e0008 */
.L_x_304:
[----:B------:R-:W0:Y:S01]  /*f570*/  S2R R5, SR_CgaCtaId ;  /* 0x0000000000057919 */ /* 0x000e220000008800 */
[----:B------:R-:W-:-:S04]  /*f580*/  MOV R4, 0x400 ;  /* 0x0000040000047802 */ /* 0x000fc80000000f00 */
[----:B0-----:R-:W-:Y:S02]  /*f590*/  LEA R10, R5, R4, 0x18 ;  /* 0x00000004050a7211 */ /* 0x001fe400078ec0ff */
[----:B------:R-:W-:Y:S01]  /*f5a0*/  SHF.L.U32 R4, R2, 0x1f, RZ ;  /* 0x0000001f02047819 */ /* 0x000fe200000006ff */
[----:B------:R-:W0:Y:S02]  /*f5b0*/  @!P3 LDC R5, c[0x0][0x500] ;  /* 0x00014000ff05bb82 */ /* 0x000e240000000800 */
[----:B------:R-:W-:-:S04]  /*f5c0*/  IMAD R13, R3, 0x8, R10 ;  /* 0x00000008030d7824 */ /* 0x000fc800078e020a */
[----:B------:R-:W1:Y:S02]  /*f5d0*/  SYNCS.PHASECHK.TRANS64.TRYWAIT P1, [R13+URZ+0x20], R4 ;  /* 0x000020040d0075a7 */ /* 0x000e64000802017f */
[----:B-1----:R-:W-:Y:S05]  /*f5e0*/  @!P1 BRA `(.L_x_301) ;  /* 0x0000000c00a09947 */ /* 0x002fea0003800000 */
.L_x_321:
[----:B------:R-:W-:Y:S01]  /*f5f0*/  UPRMT UR7, UR26, 0x9910, URZ ;  /* 0x000099101a077896 */ /* 0x000fe2000800003f */
[----:B0-----:R0:W-:Y:S03]  /*f600*/  @!P3 SYNCS.ARRIVE.TRANS64 RZ, [R13+URZ], R5 ;  /* 0x000000050dffb9a7 */ /* 0x0011e6000800003f */
[----:B------:R-:W-:-:S06]  /*f610*/  UISETP.NE.AND UP0, UPT, UR7, 0x2, UPT ;  /* 0x000000020700788c */ /* 0x000fcc000bf05270 */
[----:B------:R-:W-:-:S13]  /*f620*/  PLOP3.LUT P1, PT, PT, PT, UP0, 0x80, 0x0 ;  /* 0x000000000000781c */ /* 0x000fda0003f2f008 */
[----:B0-----:R-:W-:Y:S05]  /*f630*/  @P1 BRA `(.L_x_302) ;  /* 0x0000000000041947 */ /* 0x001fea0003800000 */
[----:B------:R-:W-:Y:S01]  /*f640*/  BPT.TRAP 0x1 ;  /* 0x000000040000795c */ /* 0x000fe20000300000 */
.L_x_302:
[----:B------:R-:W-:Y:S05]  /*f650*/  @P0 BRA `(.L_x_303) ;  /* 0x0000000000040947 */ /* 0x000fea0003800000 */
[----:B------:R-:W-:Y:S01]  /*f660*/  BPT.TRAP 0x1 ;  /* 0x000000040000795c */ /* 0x000fe20000300000 */
.L_x_303:
[--C-:B-1----:R-:W-:Y:S01]  /*f670*/  IMAD R4, R3, 0x8000, R10.reuse ;  /* 0x0000800003047824 */ /* 0x102fe200078e020a */
[----:B------:R-:W-:Y:S01]  /*f680*/  R2UR UR9, R13 ;  /* 0x000000000d0972ca */ /* 0x000fe200000e0000 */
[----:B------:R-:W-:Y:S01]  /*f690*/  IMAD R10, R3, 0x4000, R10 ;  /* 0x00004000030a7824 */ /* 0x000fe200078e020a */
[----:B------:R-:W-:Y:S01]  /*f6a0*/  UIADD3 UR14, UP0, UR24, 0xf0, URZ ;  /* 0x000000f0180e7890 */ /* 0x000fe2000ff1e03f */
[----:B------:R-:W-:Y:S01]  /*f6b0*/  VIADD R14, R14, 0xffffffff ;  /* 0xffffffff0e0e7836 */ /* 0x000fe20000000000 */
[----:B------:R-:W-:Y:S01]  /*f6c0*/  R2UR UR7, R4 ;  /* 0x00000000040772ca */ /* 0x000fe200000e0000 */
[----:B------:R-:W-:Y:S01]  /*f6d0*/  UIADD3 UR28, UP1, UR24, 0x1f0, URZ ;  /* 0x000001f0181c7890 */ /* 0x000fe2000ff3e03f */
[----:B------:R-:W-:Y:S01]  /*f6e0*/  R2UR UR8, R10 ;  /* 0x000000000a0872ca */ /* 0x000fe200000e0000 */
[----:B------:R-:W-:Y:S01]  /*f6f0*/  UIADD3.X UR15, URZ, UR25, URZ, UP0, !UPT ;  /* 0x000000193f0f7290 */ /* 0x000fe200087fe43f */
[----:B------:R-:W-:Y:S01]  /*f700*/  R2UR UR11, R7 ;  /* 0x00000000070b72ca */ /* 0x000fe200000e0000 */
[----:B------:R-:W-:Y:S01]  /*f710*/  VIADD R3, R3, 0x1 ;  /* 0x0000000103037836 */ /* 0x000fe20000000000 */
[----:B------:R-:W-:Y:S01]  /*f720*/  R2UR UR10, R12 ;  /* 0x000000000c0a72ca */ /* 0x000fe200000e0000 */
[----:B------:R-:W-:Y:S01]  /*f730*/  UIADD3.X UR29, URZ, UR25, URZ, UP1, !UPT ;  /* 0x000000193f1d7290 */ /* 0x000fe20008ffe43f */
[----:B------:R-:W-:Y:S01]  /*f740*/  R2UR UR12, R11 ;  /* 0x000000000b0c72ca */ /* 0x000fe200000e0000 */
[----:B------:R-:W-:Y:S01]  /*f750*/  UMOV UR16, 0x0 ;  /* 0x0000000000107882 */ /* 0x000fe20000000000 */
[----:B------:R-:W-:Y:S01]  /*f760*/  R2UR UR21, R6 ;  /* 0x00000000061572ca */ /* 0x000fe200000e0000 */
[----:B------:R-:W-:Y:S01]  /*f770*/  UMOV UR17, 0x10000000 ;  /* 0x1000000000117882 */ /* 0x000fe20000000000 */
[----:B------:R-:W-:Y:S01]  /*f780*/  ISETP.GT.AND P2, PT, R14, 0x1, PT ;  /* 0x000000010e00780c */ /* 0x000fe20003f44270 */
[----:B------:R-:W-:Y:S01]  /*f790*/  UIADD3 UR7, UR7, 0x100, URZ ;  /* 0x0000010007077890 */ /* 0x000fe2000fffe03f */
[----:B------:R-:W-:Y:S01]  /*f7a0*/  ISETP.NE.AND P1, PT, R3, 0x4, PT ;  /* 0x000000040300780c */ /* 0x000fe20003f25270 */
[----:B------:R-:W-:Y:S01]  /*f7b0*/  UIADD3 UR19, UR8, 0x20100, URZ ;  /* 0x0002010008137890 */ /* 0x000fe2000fffe03f */
[----:B------:R-:W-:-:S02]  /*f7c0*/  VIADD R12, R12, 0x80 ;  /* 0x000000800c0c7836 */ /* 0x000fc40000000000 */
[----:B------:R-:W-:Y:S02]  /*f7d0*/  SEL R5, RZ, 0x1, P1 ;  /* 0x00000001ff057807 */ /* 0x000fe40000800000 */
[----:B------:R-:W-:Y:S01]  /*f7e0*/  UMOV UR8, UR7 ;  /* 0x0000000700087c82 */ /* 0x000fe20008000000 */
[----:B------:R-:W-:Y:S01]  /*f7f0*/  SEL R3, R3, RZ, P1 ;  /* 0x000000ff03037207 */ /* 0x000fe20000800000 */
[----:B------:R0:W-:Y:S01]  /*f800*/  UTMALDG.3D [UR8], [UR14], desc[UR16] ;  /* 0x000010080e0075b4 */ /* 0x0001e20008011000 */
[----:B------:R-:W-:Y:S01]  /*f810*/  LOP3.LUT R2, R2, R5, RZ, 0x3c, !PT ;  /* 0x0000000502027212 */ /* 0x000fe200078e3cff */
[----:B0-----:R-:W-:Y:S01]  /*f820*/  UMOV UR8, UR19 ;  /* 0x0000001300087c82 */ /* 0x001fe20008000000 */
[----:B------:R-:W-:Y:S02]  /*f830*/  UMOV UR11, UR21 ;  /* 0x00000015000b7c82 */ /* 0x000fe40008000000 */
[----:B------:R0:W-:Y:S02]  /*f840*/  UTMALDG.3D [UR8], [UR28], desc[UR16] ;  /* 0x000010081c0075b4 */ /* 0x0001e40008011000 */
[----:B0-----:R-:W-:Y:S05]  /*f850*/  @P2 BRA `(.L_x_304) ;  /* 0xfffffffc00442947 */ /* 0x001fea000383ffff */
.L_x_300:
[----:B------:R-:W-:Y:S05]  /*f860*/  BSYNC B1 ;  /* 0x0000000000017941 */ /* 0x000fea0003800000 */
.L_x_299:
[----:B------:R-:W2:Y:S01]  /*f870*/  LDL.LU R15, [R1+0x70] ;  /* 0x00007000010f7983 */ /* 0x000ea20000300800 */
[----:B------:R-:W-:Y:S01]  /*f880*/  LOP3.LUT P5, RZ, R9, 0xff, RZ, 0xc0, !PT ;  /* 0x000000ff09ff7812 */ /* 0x000fe200078ac0ff */
[----:B------:R-:W-:Y:S01]  /*f890*/  VIADD R8, R8, UR20 ;  /* 0x0000001408087c36 */ /* 0x000fe20008000000 */
[----:B------:R-:W-:Y:S01]  /*f8a0*/  ULDC.64 UR8, c[0x0][0x650] ;  /* 0x0001940000087ab9 */ /* 0x000fe20000000a00 */
[----:B------:R-:W3:Y:S01]  /*f8b0*/  LDL.LU R13, [R1+0x74] ;  /* 0x00007400010d7983 */ /* 0x000ee20000300800 */
[----:B------:R-:W-:Y:S01]  /*f8c0*/  IMAD.U32 R5, RZ, RZ, UR20 ;  /* 0x00000014ff057e24 */ /* 0x000fe2000f8e00ff */
[----:B------:R-:W-:Y:S01]  /*f8d0*/  BSSY B1, `(.L_x_305) ;  /* 0x000006f000017945 */ /* 0x000fe20003800000 */
[----:B------:R-:W-:Y:S01]  /*f8e0*/  ISETP.GT.U32.AND P1, PT, R8, 0x3, PT ;  /* 0x000000030800780c */ /* 0x000fe20003f24070 */
[----:B------:R-:W-:Y:S01]  /*f8f0*/  IMAD.MOV.U32 R6, RZ, RZ, -0x1 ;  /* 0xffffffffff067424 */ /* 0x000fe200078e00ff */
[----:B------:R-:W-:Y:S01]  /*f900*/  SHF.R.U32.HI R2, RZ, 0x2, R8 ;  /* 0x00000002ff027819 */ /* 0x000fe20000011608 */
[----:B------:R-:W-:Y:S01]  /*f910*/  IMAD.MOV.U32 R11, RZ, RZ, -0x1 ;  /* 0xffffffffff0b7424 */ /* 0x000fe200078e00ff */
[----:B------:R-:W-:Y:S01]  /*f920*/  ISETP.LT.U32.AND P1, PT, R5, 0x4, P1 ;  /* 0x000000040500780c */ /* 0x000fe20000f21070 */
[----:B------:R-:W-:Y:S01]  /*f930*/  IMAD.MOV.U32 R5, RZ, RZ, -0x1 ;  /* 0xffffffffff057424 */ /* 0x000fe200078e00ff */
[----:B------:R-:W-:Y:S01]  /*f940*/  LOP3.LUT R2, R2, 0x1, RZ, 0xc0, !PT ;  /* 0x0000000102027812 */ /* 0x000fe200078ec0ff */
[----:B------:R-:W0:Y:S01]  /*f950*/  @P5 S2R R4, SR_CgaCtaId ;  /* 0x0000000000045919 */ /* 0x000e220000008800 */
[----:B------:R-:W-:-:S02]  /*f960*/  @P5 MOV R3, 0x400 ;  /* 0x0000040000035802 */ /* 0x000fc40000000f00 */
[----:B------:R-:W-:Y:S01]  /*f970*/  ISETP.NE.U32.AND P2, PT, R2, 0x1, PT ;  /* 0x000000010200780c */ /* 0x000fe20003f45070 */
[----:B------:R-:W-:Y:S01]  /*f980*/  IMAD.U32 R2, RZ, RZ, UR20 ;  /* 0x00000014ff027e24 */ /* 0x000fe2000f8e00ff */
[----:B------:R-:W-:Y:S02]  /*f990*/  LOP3.LUT R8, R8, 0x3, RZ, 0xc0, !PT ;  /* 0x0000000308087812 */ /* 0x000fe400078ec0ff */
[----:B------:R-:W-:Y:S02]  /*f9a0*/  PRMT R9, RZ, 0x7610, R9 ;  /* 0x00007610ff097816 */ /* 0x000fe40000000009 */
[----:B------:R-:W-:-:S04]  /*f9b0*/  ISETP.GT.U32.AND P2, PT, R2, 0x3, !P2 ;  /* 0x000000030200780c */ /* 0x000fc80005744070 */
[----:B------:R-:W-:Y:S02]  /*f9c0*/  SEL R2, RZ, 0x1, !P2 ;  /* 0x00000001ff027807 */ /* 0x000fe40005000000 */
[----:B0-----:R-:W-:-:S04]  /*f9d0*/  @P5 LEA R3, R4, R3, 0x18 ;  /* 0x0000000304035211 */ /* 0x001fc800078ec0ff */
[----:B------:R0:W-:Y:S02]  /*f9e0*/  @P5 SYNCS.ARRIVE.TRANS64.A1T0 RZ, [R3+URZ+0x58], RZ ;  /* 0x000058ff03ff59a7 */ /* 0x0001e4000810003f */
[----:B0-----:R-:W-:-:S04]  /*f9f0*/  SEL R3, RZ, 0x1, !P1 ;  /* 0x00000001ff037807 */ /* 0x001fc80004800000 */
[----:B------:R-:W-:Y:S02]  /*fa00*/  LOP3.LUT R0, R2, R0, R3, 0x96, !PT ;  /* 0x0000000002007212 */ /* 0x000fe400078e9603 */
[----:B------:R-:W-:Y:S02]  /*fa10*/  PRMT R2, RZ, 0x7610, R2 ;  /* 0x00007610ff027816 */ /* 0x000fe40000000002 */
[----:B---3--:R-:W-:-:S04]  /*fa20*/  IADD3 R13, P5, R13, UR22, RZ ;  /* 0x000000160d0d7c10 */ /* 0x008fc8000ffbe0ff */
[----:B--2---:R-:W-:Y:S01]  /*fa30*/  IADD3.X R15, R15, UR18, RZ, P5, !PT ;  /* 0x000000120f0f7c10 */ /* 0x004fe2000affe4ff */
[----:B------:R0:W-:Y:S01]  /*fa40*/  STL [R1+0x74], R13 ;  /* 0x0000740d01007387 */ /* 0x0001e20000100800 */
[----:B------:R-:W-:-:S03]  /*fa50*/  ISETP.GE.U32.AND P5, PT, R13, UR8, PT ;  /* 0x000000080d007c0c */ /* 0x000fc6000bfa6070 */
[----:B------:R0:W-:Y:S01]  /*fa60*/  STL [R1+0x70], R15 ;  /* 0x0000700f01007387 */ /* 0x0001e20000100800 */
[----:B------:R-:W-:-:S13]  /*fa70*/  ISETP.GE.U32.AND.EX P1, PT, R15, UR9, PT, P5 ;  /* 0x000000090f007c0c */ /* 0x000fda000bf26150 */
[----:B0-----:R-:W-:Y:S05]  /*fa80*/  @P1 BRA `(.L_x_306) ;  /* 0x00000004004c1947 */ /* 0x001fea0003800000 */
[----:B------:R-:W-:Y:S01]  /*fa90*/  ULDC.64 UR8, c[0x0][0x628] ;  /* 0x00018a0000087ab9 */ /* 0x000fe20000000a00 */
[----:B------:R-:W0:Y:S01]  /*faa0*/  S2R R12, SR_CTAID.X ;  /* 0x00000000000c7919 */ /* 0x000e220000002500 */
[----:B------:R-:W-:Y:S01]  /*fab0*/  ISETP.NE.U32.AND P1, PT, RZ, UR8, PT ;  /* 0x00000008ff007c0c */ /* 0x000fe2000bf25070 */
[----:B------:R-:W-:Y:S01]  /*fac0*/  ULDC UR10, c[0x0][0x630] ;  /* 0x00018c00000a7ab9 */ /* 0x000fe20000000800 */
[----:B------:R-:W-:Y:S01]  /*fad0*/  IMAD.MOV.U32 R2, RZ, RZ, R13 ;  /* 0x000000ffff027224 */ /* 0x000fe200078e000d */
[----:B------:R-:W1:Y:S01]  /*fae0*/  S2R R10, SR_CTAID.Y ;  /* 0x00000000000a7919 */ /* 0x000e620000002600 */
[----:B------:R-:W-:Y:S01]  /*faf0*/  ISETP.NE.AND.EX P1, PT, RZ, UR9, PT, P1 ;  /* 0x00000009ff007c0c */ /* 0x000fe2000bf25310 */
[----:B------:R-:W-:-:S12]  /*fb00*/  IMAD.MOV.U32 R3, RZ, RZ, R15 ;  /* 0x000000ffff037224 */ /* 0x000fd800078e000f */
[----:B------:R-:W-:Y:S05]  /*fb10*/  @!P1 BRA `(.L_x_307) ;  /* 0x0000000000289947 */ /* 0x000fea0003800000 */
[----:B------:R-:W-:Y:S02]  /*fb20*/  ULDC UR7, c[0x0][0x634] ;  /* 0x00018d0000077ab9 */ /* 0x000fe40000000800 */
[----:B------:R-:W-:-:S05]  /*fb30*/  IADD3 R7, P1, R13, UR7, RZ ;  /* 0x000000070d077c10 */ /* 0x000fca000ff3e0ff */
[----:B------:R-:W-:-:S04]  /*fb40*/  IMAD.X R11, RZ, RZ, R15, P1 ;  /* 0x000000ffff0b7224 */ /* 0x000fc800008e060f */
[----:B------:R-:W-:-:S04]  /*fb50*/  IMAD.WIDE.U32 R4, R11, UR8, RZ ;  /* 0x000000080b047c25 */ /* 0x000fc8000f8e00ff */
[----:B------:R-:W-:-:S04]  /*fb60*/  IMAD.WIDE.U32 R4, P1, R7, UR9, R4 ;  /* 0x0000000907047c25 */ /* 0x000fc8000f820004 */
[----:B------:R-:W-:-:S04]  /*fb70*/  IMAD.WIDE.U32 R6, R7, UR8, RZ ;  /* 0x0000000807067c25 */ /* 0x000fc8000f8e00ff */
[----:B------:R-:W-:Y:S01]  /*fb80*/  IMAD.X R3, RZ, RZ, RZ, P1 ;  /* 0x000000ffff037224 */ /* 0x000fe200008e06ff */
[----:B------:R-:W-:Y:S01]  /*fb90*/  IADD3 RZ, P1, R7, R4, RZ ;  /* 0x0000000407ff7210 */ /* 0x000fe20007f3e0ff */
[----:B------:R-:W-:-:S04]  /*fba0*/  IMAD.MOV.U32 R2, RZ, RZ, R5 ;  /* 0x000000ffff027224 */ /* 0x000fc800078e0005 */
[----:B------:R-:W-:-:S08]  /*fbb0*/  IMAD.WIDE.U32.X R2, R11, UR9, R2, P1 ;  /* 0x000000090b027c25 */ /* 0x000fd000088e0402 */
.L_x_307:
[--C-:B------:R-:W-:Y:S01]  /*fbc0*/  SHF.R.U64 R11, R2, UR10, R3.reuse ;  /* 0x0000000a020b7c19 */ /* 0x100fe20008001203 */
[----:B------:R-:W-:Y:S01]  /*fbd0*/  ULDC.64 UR8, c[0x0][0x620] ;  /* 0x0001880000087ab9 */ /* 0x000fe20000000a00 */
[----:B------:R-:W-:Y:S01]  /*fbe0*/  SHF.R.U32.HI R2, RZ, UR10, R3 ;  /* 0x0000000aff027c19 */ /* 0x000fe20008011603 */
[----:B------:R-:W-:Y:S01]  /*fbf0*/  IMAD.MOV.U32 R3, RZ, RZ, R15 ;  /* 0x000000ffff037224 */ /* 0x000fe200078e000f */
[----:B------:R-:W-:Y:S01]  /*fc00*/  IADD3 R5, P1, RZ, -R11, RZ ;  /* 0x8000000bff057210 */ /* 0x000fe20007f3e0ff */
[----:B------:R-:W-:Y:S01]  /*fc10*/  ULDC UR7, c[0x0][0x150] ;  /* 0x0000540000077ab9 */ /* 0x000fe20000000800 */
[----:B0-----:R-:W-:Y:S01]  /*fc20*/  I2FP.F32.U32 R6, R12 ;  /* 0x0000000c00067245 */ /* 0x001fe20000201000 */
[----:B------:R-:W0:Y:S01]  /*fc30*/  LDC R7, c[0x0][0x144] ;  /* 0x00005100ff077b82 */ /* 0x000e220000000800 */
[----:B------:R-:W-:Y:S01]  /*fc40*/  ULDC.64 UR10, c[0x0][0x640] ;  /* 0x00019000000a7ab9 */ /* 0x000fe20000000a00 */
[----:B------:R-:W-:Y:S01]  /*fc50*/  IMAD.X R2, RZ, RZ, ~R2, P1 ;  /* 0x000000ffff027224 */ /* 0x000fe200008e0e02 */
[----:B------:R-:W-:Y:S01]  /*fc60*/  ISETP.NE.U32.AND P1, PT, RZ, UR10, PT ;  /* 0x0000000aff007c0c */ /* 0x000fe2000bf25070 */
[----:B------:R-:W-:Y:S01]  /*fc70*/  FMUL R6, R6, UR7 ;  /* 0x0000000706067c20 */ /* 0x000fe20008400000 */
[----:B------:R-:W-:Y:S01]  /*fc80*/  ULDC UR7, c[0x0][0x618] ;  /* 0x0001860000077ab9 */ /* 0x000fe20000000800 */
[----:B------:R-:W-:Y:S01]  /*fc90*/  IMAD R4, R2, UR8, RZ ;  /* 0x0000000802047c24 */ /* 0x000fe2000f8e02ff */
[----:B------:R-:W-:Y:S01]  /*fca0*/  ISETP.NE.AND.EX P1, PT, RZ, UR11, PT, P1 ;  /* 0x0000000bff007c0c */ /* 0x000fe2000bf25310 */
[----:B------:R-:W-:Y:S01]  /*fcb0*/  IMAD.MOV.U32 R2, RZ, RZ, R13 ;  /* 0x000000ffff027224 */ /* 0x000fe200078e000d */
[----:B------:R-:W2:Y:S01]  /*fcc0*/  LDC R15, c[0x0][0x148] ;  /* 0x00005200ff0f7b82 */ /* 0x000ea20000000800 */
[----:B------:R-:W3:Y:S02]  /*fcd0*/  F2I.U32.TRUNC.NTZ R6, R6 ;  /* 0x0000000600067305 */ /* 0x000ee4000020f000 */
[----:B------:R-:W-:Y:S01]  /*fce0*/  IMAD.WIDE.U32 R2, R5, UR8, R2 ;  /* 0x0000000805027c25 */ /* 0x000fe2000f8e0002 */
[----:B------:R-:W-:-:S03]  /*fcf0*/  ULDC UR8, c[0x0][0x154] ;  /* 0x0000550000087ab9 */ /* 0x000fc60000000800 */
[----:B------:R-:W-:Y:S01]  /*fd00*/  IMAD R5, R5, UR9, R4 ;  /* 0x0000000905057c24 */ /* 0x000fe2000f8e0204 */
[----:B------:R-:W-:-:S03]  /*fd10*/  ULDC UR9, c[0x0][0x608] ;  /* 0x0001820000097ab9 */ /* 0x000fc60000000800 */
[----:B------:R-:W-:-:S05]  /*fd20*/  IMAD.IADD R3, R3, 0x1, R5 ;  /* 0x0000000103037824 */ /* 0x000fca00078e0205 */
[----:B------:R-:W-:Y:S01]  /*fd30*/  SHF.R.U64 R13, R2, UR7, R3 ;  /* 0x00000007020d7c19 */ /* 0x000fe20008001203 */
[----:B---3--:R-:W-:Y:S01]  /*fd40*/  IMAD.MOV R6, RZ, RZ, -R6 ;  /* 0x000000ffff067224 */ /* 0x008fe200078e0a06 */
[----:B-1----:R-:W-:-:S03]  /*fd50*/  I2FP.F32.U32 R2, R10 ;  /* 0x0000000a00027245 */ /* 0x002fc60000201000 */
[----:B0-----:R-:W-:Y:S02]  /*fd60*/  IMAD R19, R7, R6, R12 ;  /* 0x0000000607137224 */ /* 0x001fe400078e020c */
[----:B------:R-:W-:Y:S01]  /*fd70*/  FMUL R4, R2, UR8 ;  /* 0x0000000802047c20 */ /* 0x000fe20008400000 */
[----:B------:R-:W-:Y:S01]  /*fd80*/  SHF.R.U32.HI R2, RZ, UR7, R3 ;  /* 0x00000007ff027c19 */ /* 0x000fe20008011603 */
[----:B------:R-:W-:Y:S02]  /*fd90*/  ULDC UR7, c[0x0][0x658] ;  /* 0x0001960000077ab9 */ /* 0x000fe40000000800 */
[----:B------:R0:W1:Y:S01]  /*fda0*/  F2I.U32.TRUNC.NTZ R18, R4 ;  /* 0x0000000400127305 */ /* 0x000062000020f000 */
[--C-:B------:R-:W-:Y:S02]  /*fdb0*/  SHF.R.U64 R16, R13, UR9, R2.reuse ;  /* 0x000000090d107c19 */ /* 0x100fe40008001202 */
[----:B------:R-:W-:-:S04]  /*fdc0*/  SHF.R.U32.HI R3, RZ, UR9, R2 ;  /* 0x00000009ff037c19 */ /* 0x000fc80008011602 */
[--C-:B------:R-:W-:Y:S02]  /*fdd0*/  SHF.R.U64 R14, R16, UR7, R3.reuse ;  /* 0x00000007100e7c19 */ /* 0x100fe40008001203 */
[----:B------:R-:W-:-:S03]  /*fde0*/  SHF.R.U32.HI R3, RZ, UR7, R3 ;  /* 0x00000007ff037c19 */ /* 0x000fc60008011603 */
[----:B------:R-:W-:Y:S01]  /*fdf0*/  IMAD.MOV.U32 R2, RZ, RZ, R14 ;  /* 0x000000ffff027224 */ /* 0x000fe200078e000e */
[----:B0-2---:R-:W-:Y:S06]  /*fe00*/  @!P1 BRA `(.L_x_308) ;  /* 0x0000000000289947 */ /* 0x005fec0003800000 */
        /* <DEDUP_REMOVED lines=10> */
.L_x_308:
[----:B------:R-:W-:Y:S01]  /*feb0*/  ULDC UR7, c[0x0][0x648] ;  /* 0x0001920000077ab9 */ /* 0x000fe20000000800 */
[----:B-1----:R-:W-:Y:S01]  /*fec0*/  IMAD.MOV R18, RZ, RZ, -R18 ;  /* 0x000000ffff127224 */ /* 0x002fe200078e0a12 */
[----:B------:R-:W-:Y:S01]  /*fed0*/  SHF.R.U64 R3, R2, UR7, R3 ;  /* 0x0000000702037c19 */ /* 0x000fe20008001203 */
[----:B------:R-:W-:Y:S01]  /*fee0*/  ULDC UR7, c[0x0][0x638] ;  /* 0x00018e0000077ab9 */ /* 0x000fe20000000800 */
[----:B------:R-:W-:Y:S01]  /*fef0*/  LOP3.LUT R2, R16, UR6, RZ, 0xc0, !PT ;  /* 0x0000000610027c12 */ /* 0x000fe2000f8ec0ff */
[----:B------:R-:W-:Y:S01]  /*ff00*/  @P4 IMAD R19, R15, R18, R10 ;  /* 0x000000120f134224 */ /* 0x000fe200078e020a */
[----:B------:R-:W-:Y:S01]  /*ff10*/  LOP3.LUT R13, R13, UR4, RZ, 0xc0, !PT ;  /* 0x000000040d0d7c12 */ /* 0x000fe2000f8ec0ff */
[----:B------:R-:W-:Y:S01]  /*ff20*/  IMAD.MOV R5, RZ, RZ, -R3 ;  /* 0x000000ffff057224 */ /* 0x000fe200078e0a03 */
[----:B------:R-:W-:Y:S01]  /*ff30*/  ULDC UR8, c[0x0][0x610] ;  /* 0x0001840000087ab9 */ /* 0x000fe20000000800 */
[----:B------:R-:W-:Y:S02]  /*ff40*/  IMAD R2, R3, UR5, R2 ;  /* 0x0000000503027c24 */ /* 0x000fe4000f8e0202 */
[----:B------:R-:W-:Y:S01]  /*ff50*/  IMAD R14, R5, UR7, R14 ;  /* 0x00000007050e7c24 */ /* 0x000fe2000f8e020e */
[----:B------:R-:W-:Y:S01]  /*ff60*/  ULDC UR7, c[0x0][0x600] ;  /* 0x0001800000077ab9 */ /* 0x000fe20000000800 */
[----:B------:R-:W-:-:S02]  /*ff70*/  IMAD R5, R2, UR8, R19 ;  /* 0x0000000802057c24 */ /* 0x000fc4000f8e0213 */
[----:B------:R-:W-:Y:S02]  /*ff80*/  IMAD R14, R14, UR7, R13 ;  /* 0x000000070e0e7c24 */ /* 0x000fe4000f8e020d */
[----:B------:R-:W-:-:S03]  /*ff90*/  IMAD.MOV.U32 R2, RZ, RZ, 0x1 ;  /* 0x00000001ff027424 */ /* 0x000fc600078e00ff */
[----:B------:R-:W-:Y:S02]  /*ffa0*/  SEL R6, R14, R5, !P4 ;  /* 0x000000050e067207 */ /* 0x000fe40006000000 */
[----:B------:R-:W-:-:S07]  /*ffb0*/  SEL R5, R5, R14, !P4 ;  /* 0x0000000e05057207 */ /* 0x000fce0006000000 */
.L_x_306:
[----:B------:R-:W-:Y:S05]  /*ffc0*/  BSYNC B1 ;  /* 0x0000000000017941 */ /* 0x000fea0003800000 */
.L_x_305:
[----:B------:R-:W-:-:S13]  /*ffd0*/  LOP3.LUT P1, RZ, R2, 0xff, RZ, 0xc0, !PT ;  /* 0x000000ff02ff7812 */ /* 0x000fda000782c0ff */
[----:B------:R-:W-:Y:S05]  /*ffe0*/  @P1 BRA `(.L_x_309) ;  /* 0xfffffff4002c1947 */ /* 0x000fea000383ffff */
[----:B------:R-:W-:Y:S05]  /*fff0*/  BSYNC B0 ;  /* 0x0000000000007941 */ /* 0x000fea0003800000 */
.L_x_297:
[----:B------:R-:W-:-:S03]  /*10000*/  UMOV UR7, 0xffffffff ;  /* 0xffffffff00077882 */ /* 0x000fc60000000000 */
[----:B------:R-:W-:Y:S05]  /*10010*/  BRA.DIV UR7, `(.L_x_310) ;  /* 0x0000000607287947 */ /* 0x000fea000b800000 */
[----:B------:R-:W-:-:S13]  /*10020*/  ELECT P0, URZ, PT ;  /* 0x00000000003f782f */ /* 0x000fda0003800000 */
.L_x_324:
[----:B------:R-:W-:Y:S04]  /*10030*/  BSSY B0, `(.L_x_311) ;  /* 0x000002c000007945 */ /* 0x000fe80003800000 */
[----:B------:R-:W-:Y:S05]  /*10040*/  @!P0 BRA `(.L_x_312) ;  /* 0x0000000000a88947 */ /* 0x000fea0003800000 */
[----:B------:R-:W-:-:S04]  /*10050*/  ULOP3.LUT UR7, UR13, 0x2, URZ, 0xfc, !UPT ;  /* 0x000000020d077892 */ /* 0x000fc8000f8efc3f */
[----:B------:R-:W-:-:S06]  /*10060*/  UISETP.NE.AND UP0, UPT, UR7, 0x3, UPT ;  /* 0x000000030700788c */ /* 0x000fcc000bf05270 */
[----:B------:R-:W-:-:S13]  /*10070*/  PLOP3.LUT P0, PT, PT, PT, UP0, 0x80, 0x0 ;  /* 0x000000000000781c */ /* 0x000fda0003f0f008 */
[----:B------:R-:W-:Y:S05]  /*10080*/  @!P0 BRA `(.L_x_313) ;  /* 0x0000000000048947 */ /* 0x000fea0003800000 */
[----:B------:R-:W-:Y:S01]  /*10090*/  BPT.TRAP 0x1 ;  /* 0x000000040000795c */ /* 0x000fe20000300000 */
.L_x_313:
[----:B------:R-:W0:Y:S01]  /*100a0*/  S2R R3, SR_CgaCtaId ;  /* 0x0000000000037919 */ /* 0x000e220000008800 */
[----:B------:R-:W-:-:S04]  /*100b0*/  MOV R2, 0x400 ;  /* 0x0000040000027802 */ /* 0x000fc80000000f00 */
[----:B0-----:R-:W-:Y:S02]  /*100c0*/  LEA R3, R3, R2, 0x18 ;  /* 0x0000000203037211 */ /* 0x001fe400078ec0ff */
[----:B------:R-:W-:-:S03]  /*100d0*/  SHF.L.U32 R2, R0, 0x1f, RZ ;  /* 0x0000001f00027819 */ /* 0x000fc600000006ff */
[----:B------:R-:W-:-:S04]  /*100e0*/  VIADD R3, R3, 0x20 ;  /* 0x0000002003037836 */ /* 0x000fc80000000000 */
[C---:B------:R-:W-:Y:S02]  /*100f0*/  IMAD R7, R8.reuse, 0x8, R3 ;  /* 0x0000000808077824 */ /* 0x040fe400078e0203 */
[----:B------:R-:W-:Y:S02]  /*10100*/  VIADD R8, R8, 0x1 ;  /* 0x0000000108087836 */ /* 0x000fe40000000000 */
[----:B------:R-:W0:Y:S03]  /*10110*/  SYNCS.PHASECHK.TRANS64.TRYWAIT P0, [R7+URZ], R2 ;  /* 0x00000002070075a7 */ /* 0x000e26000800017f */
[----:B------:R-:W-:-:S04]  /*10120*/  ISETP.NE.AND P1, PT, R8, 0x4, PT ;  /* 0x000000040800780c */ /* 0x000fc80003f25270 */
[----:B------:R-:W-:Y:S02]  /*10130*/  SEL R5, RZ, 0x1, P1 ;  /* 0x00000001ff057807 */ /* 0x000fe40000800000 */
[----:B------:R-:W-:Y:S02]  /*10140*/  SEL R8, R8, RZ, P1 ;  /* 0x000000ff08087207 */ /* 0x000fe40000800000 */
[----:B------:R-:W-:-:S03]  /*10150*/  LOP3.LUT R5, R0, R5, RZ, 0x3c, !PT ;  /* 0x0000000500057212 */ /* 0x000fc600078e3cff */
[----:B------:R-:W-:Y:S01]  /*10160*/  IMAD R9, R8, 0x8, R3 ;  /* 0x0000000808097824 */ /* 0x000fe200078e0203 */
[----:B------:R-:W-:Y:S01]  /*10170*/  SHF.L.U32 R4, R5, 0x1f, RZ ;  /* 0x0000001f05047819 */ /* 0x000fe200000006ff */
[----:B0-----:R-:W-:Y:S06]  /*10180*/  @!P0 BRA `(.L_x_314) ;  /* 0x0000000000f08947 */ /* 0x001fec0003800000 */
.L_x_325:
[----:B------:R-:W1:Y:S01]  /*10190*/  SYNCS.PHASECHK.TRANS64.TRYWAIT P0, [R9+URZ], R4 ;  /* 0x00000004090075a7 */ /* 0x000e62000800017f */
[----:B------:R-:W-:-:S05]  /*101a0*/  VIADD R0, R8, 0x1 ;  /* 0x0000000108007836 */ /* 0x000fca0000000000 */
[----:B------:R-:W-:-:S04]  /*101b0*/  ISETP.NE.AND P1, PT, R0, 0x4, PT ;  /* 0x000000040000780c */ /* 0x000fc80003f25270 */
[----:B0-----:R-:W-:Y:S02]  /*101c0*/  SEL R2, RZ, 0x1, P1 ;  /* 0x00000001ff027807 */ /* 0x001fe40000800000 */
[----:B------:R-:W-:Y:S02]  /*101d0*/  SEL R0, R0, RZ, P1 ;  /* 0x000000ff00007207 */ /* 0x000fe40000800000 */
[----:B------:R-:W-:-:S03]  /*101e0*/  LOP3.LUT R7, R5, R2, RZ, 0x3c, !PT ;  /* 0x0000000205077212 */ /* 0x000fc600078e3cff */
[----:B------:R-:W-:Y:S01]  /*101f0*/  IMAD R6, R0, 0x8, R3 ;  /* 0x0000000800067824 */ /* 0x000fe200078e0203 */
[----:B------:R-:W-:Y:S01]  /*10200*/  SHF.L.U32 R5, R7, 0x1f, RZ ;  /* 0x0000001f07057819 */ /* 0x000fe200000006ff */
[----:B-1----:R-:W-:Y:S06]  /*10210*/  @!P0 BRA `(.L_x_315) ;  /* 0x0000000000e08947 */ /* 0x002fec0003800000 */
.L_x_326:
[----:B------:R-:W1:Y:S01]  /*10220*/  SYNCS.PHASECHK.TRANS64.TRYWAIT P0, [R6+URZ], R5 ;  /* 0x00000005060075a7 */ /* 0x000e62000800017f */
[----:B------:R-:W-:-:S05]  /*10230*/  VIADD R0, R0, 0x1 ;  /* 0x0000000100007836 */ /* 0x000fca0000000000 */
[----:B------:R-:W-:-:S04]  /*10240*/  ISETP.NE.AND P1, PT, R0, 0x4, PT ;  /* 0x000000040000780c */ /* 0x000fc80003f25270 */
[----:B------:R-:W-:Y:S02]  /*10250*/  SEL R2, RZ, 0x1, P1 ;  /* 0x00000001ff027807 */ /* 0x000fe40000800000 */
[----:B------:R-:W-:Y:S02]  /*10260*/  SEL R0, R0, RZ, P1 ;  /* 0x000000ff00007207 */ /* 0x000fe40000800000 */
[----:B------:R-:W-:Y:S01]  /*10270*/  LOP3.LUT R2, R7, R2, RZ, 0x3c, !PT ;  /* 0x0000000207027212 */ /* 0x000fe200078e3cff */
[----:B-1----:R-:W-:Y:S06]  /*10280*/  @!P0 BRA `(.L_x_316) ;  /* 0x0000000000d88947 */ /* 0x002fec0003800000 */
.L_x_327:
[----:B------:R-:W-:Y:S01]  /*10290*/  IMAD R3, R0, 0x8, R3 ;  /* 0x0000000800037824 */ /* 0x000fe200078e0203 */
[----:B------:R-:W-:-:S07]  /*102a0*/  SHF.L.U32 R0, R2, 0x1f, RZ ;  /* 0x0000001f02007819 */ /* 0x000fce00000006ff */
.L_x_317:
[----:B--2---:R2:W3:Y:S02]  /*102b0*/  SYNCS.PHASECHK.TRANS64.TRYWAIT P0, [R3+URZ], R0 ;  /* 0x00000000030075a7 */ /* 0x0044e4000800017f */
[----:B---3--:R-:W-:Y:S05]  /*102c0*/  @!P0 NANOSLEEP.SYNCS 0x989680 ;  /* 0x009896800000895d */ /* 0x008fea0003900000 */
[----:B------:R-:W3:Y:S02]  /*102d0*/  @!P0 SYNCS.PHASECHK.TRANS64 P0, [R3+URZ], R0 ;  /* 0x00000000030085a7 */ /* 0x000ee4000800007f */
[----:B---3--:R-:W-:Y:S05]  /*102e0*/  @!P0 BRA `(.L_x_317) ;  /* 0xfffffffc00f08947 */ /* 0x008fea000383ffff */
.L_x_312:
[----:B------:R-:W-:Y:S05]  /*102f0*/  BSYNC B0 ;  /* 0x0000000000007941 */ /* 0x000fea0003800000 */
.L_x_311:
[----:B------:R-:W-:Y:S05]  /*10300*/  EXIT ;  /* 0x000000000000794d */ /* 0x000fea0003800000 */
.L_x_17:
[----:B-1----:R-:W-:-:S04]  /*10310*/  IMAD.U32 R3, RZ, RZ, UR6 ;  /* 0x00000006ff037e24 */ /* 0x002fc8000f8e00ff */
[----:B------:R1:W2:Y:S03]  /*10320*/  SYNCS.PHASECHK.TRANS64.TRYWAIT P0, [R3+URZ], R0 ;  /* 0x00000000030075a7 */ /* 0x0002a6000800017f */
[----:B--2---:R-:W-:Y:S05]  /*10330*/  @!P0 NANOSLEEP.SYNCS 0x989680 ;  /* 0x009896800000895d */ /* 0x004fea0003900000 */
[----:B------:R-:W2:Y:S02]  /*10340*/  @!P0 SYNCS.PHASECHK.TRANS64 P0, [R3+URZ], R0 ;  /* 0x00000000030085a7 */ /* 0x000ea4000800007f */
[----:B--2---:R-:W-:Y:S05]  /*10350*/  @!P0 BRA `(.L_x_17) ;  /* 0xfffffffc00ec8947 */ /* 0x004fea000383ffff */
[----:B------:R-:W-:Y:S05]  /*10360*/  BRA `(.L_x_16) ;  /* 0xffffff1400f87947 */ /* 0x000fea000383ffff */
.L_x_23:
[----:B-----5:R2:W-:Y:S02]  /*10370*/  STL [R1+0x80], R0 ;  /* 0x0000800001007387 */ /* 0x0205e40000100800 */
[----:B--2---:R-:W-:-:S04]  /*10380*/  IMAD.U32 R0, RZ, RZ, UR16 ;  /* 0x00000010ff007e24 */ /* 0x004fc8000f8e00ff */
[----:B------:R2:W3:Y:S03]  /*10390*/  SYNCS.PHASECHK.TRANS64.TRYWAIT P0, [R0+URZ], R229 ;  /* 0x000000e5000075a7 */ /* 0x0004e6000800017f */
[----:B---3--:R-:W-:Y:S05]  /*103a0*/  @!P0 NANOSLEEP.SYNCS 0x989680 ;  /* 0x009896800000895d */ /* 0x008fea0003900000 */
[----:B------:R2:W3:Y:S02]  /*103b0*/  @!P0 SYNCS.PHASECHK.TRANS64 P0, [R0+URZ], R229 ;  /* 0x000000e5000085a7 */ /* 0x0004e4000800007f */
[----:B--2---:R2:W5:Y:S02]  /*103c0*/  LDL.LU R0, [R1+0x80] ;  /* 0x0000800001007983 */ /* 0x0045640000300800 */
[----:B--23--:R-:W-:Y:S05]  /*103d0*/  @!P0 BRA `(.L_x_23) ;  /* 0xfffffffc00e48947 */ /* 0x00cfea000383ffff */
[----:B------:R-:W-:Y:S05]  /*103e0*/  BRA `(.L_x_22) ;  /* 0xffffff2800c47947 */ /* 0x000fea000383ffff */
.L_x_298:
[----:B------:R-:W-:Y:S01]  /*103f0*/  BSSY B1, `(.L_x_318) ;  /* 0x0000006000017945 */ /* 0x000fe20003800000 */
[----:B------:R-:W-:-:S07]  /*10400*/  IMAD.MOV.U32 R2, RZ, RZ, -0x1 ;  /* 0xffffffffff027424 */ /* 0x000fce00078e00ff */
[----:B------:R-:W-:Y:S05]  /*10410*/  WARPSYNC.COLLECTIVE R2, `(.L_x_319) ;  /* 0x00000000020c7348 */ /* 0x000fea0003c00000 */
[----:B------:R-:W-:Y:S02]  /*10420*/  ELECT P1, UR62, PT ;  /* 0x00000000003e782f */ /* 0x000fe40003820000 */
[----:B------:R-:W-:Y:S01]  /*10430*/  MOV R2, UR62 ;  /* 0x0000003e00027c02 */ /* 0x000fe20008000f00 */
[----:B------:R-:W-:Y:S10]  /*10440*/  ENDCOLLECTIVE ;  /* 0x000000000000791b */ /* 0x000ff40003800000 */
.L_x_319:
[----:B------:R-:W-:Y:S05]  /*10450*/  BSYNC B1 ;  /* 0x0000000000017941 */ /* 0x000fea0003800000 */
.L_x_318:
[----:B------:R-:W-:Y:S05]  /*10460*/  BRA `(.L_x_320) ;  /* 0xfffffff000187947 */ /* 0x000fea000383ffff */
.L_x_301:
[----:B-1----:R1:W2:Y:S02]  /*10470*/  SYNCS.PHASECHK.TRANS64.TRYWAIT P1, [R13+URZ+0x20], R4 ;  /* 0x000020040d0075a7 */ /* 0x0022a4000802017f */
[----:B--2---:R-:W-:Y:S05]  /*10480*/  @!P1 NANOSLEEP.SYNCS 0x989680 ;  /* 0x009896800000995d */ /* 0x004fea0003900000 */
[----:B------:R-:W2:Y:S02]  /*10490*/  @!P1 SYNCS.PHASECHK.TRANS64 P1, [R13+URZ+0x20], R4 ;  /* 0x000020040d0095a7 */ /* 0x000ea4000802007f */
[----:B--2---:R-:W-:Y:S05]  /*104a0*/  @!P1 BRA `(.L_x_301) ;  /* 0xfffffffc00f09947 */ /* 0x004fea000383ffff */
[----:B------:R-:W-:Y:S05]  /*104b0*/  BRA `(.L_x_321) ;  /* 0xfffffff0004c7947 */ /* 0x000fea000383ffff */
.L_x_310:
[----:B------:R-:W-:Y:S01]  /*104c0*/  BSSY B0, `(.L_x_322) ;  /* 0x0000006000007945 */ /* 0x000fe20003800000 */
[----:B------:R-:W-:-:S07]  /*104d0*/  IMAD.MOV.U32 R2, RZ, RZ, -0x1 ;  /* 0xffffffffff027424 */ /* 0x000fce00078e00ff */
[----:B------:R-:W-:Y:S05]  /*104e0*/  WARPSYNC.COLLECTIVE R2, `(.L_x_323) ;  /* 0x00000000020c7348 */ /* 0x000fea0003c00000 */
[----:B------:R-:W-:Y:S02]  /*104f0*/  ELECT P1, UR62, PT ;  /* 0x00000000003e782f */ /* 0x000fe40003820000 */
[----:B------:R-:W-:Y:S01]  /*10500*/  MOV R2, UR62 ;  /* 0x0000003e00027c02 */ /* 0x000fe20008000f00 */
[----:B------:R-:W-:Y:S10]  /*10510*/  ENDCOLLECTIVE ;  /* 0x000000000000791b */ /* 0x000ff40003800000 */
.L_x_323:
[----:B------:R-:W-:Y:S05]  /*10520*/  BSYNC B0 ;  /* 0x0000000000007941 */ /* 0x000fea0003800000 */
.L_x_322:
[----:B------:R-:W-:Y:S01]  /*10530*/  PLOP3.LUT P0, PT, P1, PT, PT, 0x80, 0x0 ;  /* 0x000000000000781c */ /* 0x000fe20000f0f070 */
[----:B------:R-:W-:-:S12]  /*10540*/  BRA `(.L_x_324) ;  /* 0xfffffff800b87947 */ /* 0x000fd8000383ffff */
.L_x_314:
[----:B0-----:R0:W1:Y:S02]  /*10550*/  SYNCS.PHASECHK.TRANS64.TRYWAIT P0, [R7+URZ], R2 ;  /* 0x00000002070075a7 */ /* 0x001064000800017f */
[----:B-1----:R-:W-:Y:S05]  /*10560*/  @!P0 NANOSLEEP.SYNCS 0x989680 ;  /* 0x009896800000895d */ /* 0x002fea0003900000 */
[----:B------:R-:W1:Y:S02]  /*10570*/  @!P0 SYNCS.PHASECHK.TRANS64 P0, [R7+URZ], R2 ;  /* 0x00000002070085a7 */ /* 0x000e64000800007f */
[----:B-1----:R-:W-:Y:S05]  /*10580*/  @!P0 BRA `(.L_x_314) ;  /* 0xfffffffc00f08947 */ /* 0x002fea000383ffff */
[----:B------:R-:W-:Y:S05]  /*10590*/  BRA `(.L_x_325) ;  /* 0xfffffff800fc7947 */ /* 0x000fea000383ffff */
.L_x_315:
[----:B0-----:R0:W1:Y:S02]  /*105a0*/  SYNCS.PHASECHK.TRANS64.TRYWAIT P0, [R9+URZ], R4 ;  /* 0x00000004090075a7 */ /* 0x001064000800017f */
[----:B-1----:R-:W-:Y:S05]  /*105b0*/  @!P0 NANOSLEEP.SYNCS 0x989680 ;  /* 0x009896800000895d */ /* 0x002fea0003900000 */
[----:B------:R-:W1:Y:S02]  /*105c0*/  @!P0 SYNCS.PHASECHK.TRANS64 P0, [R9+URZ], R4 ;  /* 0x00000004090085a7 */ /* 0x000e64000800007f */
[----:B-1----:R-:W-:Y:S05]  /*105d0*/  @!P0 BRA `(.L_x_315) ;  /* 0xfffffffc00f08947 */ /* 0x002fea000383ffff */
[----:B------:R-:W-:Y:S05]  /*105e0*/  BRA `(.L_x_326) ;  /* 0xfffffffc000c7947 */ /* 0x000fea000383ffff */
.L_x_316:
[----:B-1----:R1:W2:Y:S02]  /*105f0*/  SYNCS.PHASECHK.TRANS64.TRYWAIT P0, [R6+URZ], R5 ;  /* 0x00000005060075a7 */ /* 0x0022a4000800017f */
[----:B--2---:R-:W-:Y:S05]  /*10600*/  @!P0 NANOSLEEP.SYNCS 0x989680 ;  /* 0x009896800000895d */ /* 0x004fea0003900000 */
[----:B------:R-:W2:Y:S02]  /*10610*/  @!P0 SYNCS.PHASECHK.TRANS64 P0, [R6+URZ], R5 ;  /* 0x00000005060085a7 */ /* 0x000ea4000800007f */
[----:B--2---:R-:W-:Y:S05]  /*10620*/  @!P0 BRA `(.L_x_316) ;  /* 0xfffffffc00f08947 */ /* 0x004fea000383ffff */
[----:B------:R-:W-:Y:S05]  /*10630*/  BRA `(.L_x_327) ;  /* 0xfffffffc00147947 */ /* 0x000fea000383ffff */
.L_x_328:
[----:B------:R-:W-:-:S00]  /*10640*/  BRA `(.L_x_328) ;  /* 0xfffffffc00fc7947 */ /* 0x000fc0000383ffff */
[----:B------:R-:W-:-:S00]  /*10650*/  NOP ;  /* 0x0000000000007918 */ /* 0x000fc00000000000 */
        /* <DEDUP_REMOVED lines=10> */
.L_x_329:


//--------------------- .nv.shared._ZN7cutlass13device_kernelINS_4gemm6kernel13GemmUniversalIN4cute5tupleIJiiiiEEENS1_10collective13CollectiveMmaINS1_37MainloopSm90TmaGmmaWarpSpecializedFP8ILi4ENS5_IJNS4_1CILi1EEESB_SB_EEENS1_35KernelTmaWarpSpecializedCooperativeEEENS5_IJNSA_ILi256EEENSA_ILi128EEESG_EEENS_12float_e4m3_tENS5_IJlSB_lEEESI_SJ_NS4_8TiledMMAINS4_8MMA_AtomIJNS4_4SM904GMMA31MMA_64x128x32_F32E4M3E4M3_SS_TNILNSN_7ScaleInE1ELSP_1EEEEEENS4_6LayoutINS5_IJNSA_ILi2EEESB_SB_EEENS5_IJSB_NSA_ILi0EEESV_EEEEENS5_IJNS4_10UnderscoreESY_SY_EEEEENS4_13SM90_TMA_LOADENS4_14ComposedLayoutINS4_7SwizzleILi3ELi4ELi3EEENS4_18smem_ptr_flag_bitsILi8EEENSS_INS5_IJNSA_ILi8EEESG_EEENS5_IJSG_SB_EEEEEEEvNS4_8identityES11_S1B_vS1C_EENS_8epilogue10collective6detail29Sm90TmaWarpSpecializedAdapterINS1F_15DefaultEpilogueISI_SJ_SJ_NS1E_6thread17LinearCombinationISI_Li1EffLNS1J_9ScaleType4KindE0ELNS_15FloatRoundStyleE2ESI_EENS1_15EpilogueDefaultEEEEEvvEEEEvNT_6ParamsE --------------------------
	.section	.nv.shared._ZN7cutlass13device_kernelINS_4gemm6kernel13GemmUniversalIN4cute5tupleIJiiiiEEENS1_10collective13CollectiveMmaINS1_37MainloopSm90TmaGmmaWarpSpecializedFP8ILi4ENS5_IJNS4_1CILi1EEESB_SB_EEENS1_35KernelTmaWarpSpecializedCooperativeEEENS5_IJNSA_ILi256EEENSA_ILi128EEESG_EEENS_12float_e4m3_tENS5_IJlSB_lEEESI_SJ_NS4_8TiledMMAINS4_8MMA_AtomIJNS4_4SM904GMMA31MMA_64x128x32_F32E4M3E4M3_SS_TNILNSN_7ScaleInE1ELSP_1EEEEEENS4_6LayoutINS5_IJNSA_ILi2EEESB_SB_EEENS5_IJSB_NSA_ILi0EEESV_EEEEENS5_IJNS4_10UnderscoreESY_SY_EEEEENS4_13SM90_TMA_LOADENS4_14ComposedLayoutINS4_7SwizzleILi3ELi4ELi3EEENS4_18smem_ptr_flag_bitsILi8EEENSS_INS5_IJNSA_ILi8EEESG_EEENS5_IJSG_SB_EEEEEEEvNS4_8identityES11_S1B_vS1C_EENS_8epilogue10collective6detail29Sm90TmaWarpSpecializedAdapterINS1F_15DefaultEpilogueISI_SJ_SJ_NS1E_6thread17LinearCombinationISI_Li1EffLNS1J_9ScaleType4KindE0ELNS_15FloatRoundStyleE2ESI_EENS1_15EpilogueDefaultEEEEEvvEEEEvNT_6ParamsE,"aw",@nobits
	.sectionflags	@""
	.align	16
	.zero		1024


//--------------------- .nv.shared.reserved.0     --------------------------
	.section	.nv.shared.reserved.0,"aw",@nobits
	.weak		__nv_reservedSMEM_offset_0_alias
	.size		__nv_reservedSMEM_offset_0_alias, 0, 0
	.other		__nv_reservedSMEM_offset_0_alias,@"STO_CUDA_RESERVED_SHARED STV_DEFAULT"
__nv_reservedSMEM_offset_0_alias:
	.zero		0


//--------------------- .nv.global                --------------------------
	.section	.nv.global,"aw",@nobits
.nv.global:
	.type		_ZN40_INTERNAL_870c6983_4_k_cu_5727c980_190674cute1_E,@object
	.size		_ZN40_INTERNAL_870c6983_4_k_cu_5727c980_190674cute1_E,(_ZN40_INTERNAL_870c6983_4_k_cu_5727c980_190674cuda3std3__45__cpo6cbeginE - _ZN40_INTERNAL_870c6983_4_k_cu_5727c980_190674cute1_E)
_ZN40_INTERNAL_870c6983_4_k_cu_5727c980_190674cute1_E:
	.zero		1
	.type		_ZN40_INTERNAL_870c6983_4_k_cu_5727c980_190674cuda3std3__45__cpo6cbeginE,@object
	.size		_ZN40_INTERNAL_870c6983_4_k_cu_5727c980_190674cuda3std3__45__cpo6cbeginE,(_ZN40_INTERNAL_870c6983_4_k_cu_5727c980_190674cuda3std3__48in_placeE - _ZN40_INTERNAL_870c6983_4_k_cu_5727c980_190674cuda3std3__45__cpo6cbeginE)
_ZN40_INTERNAL_870c6983_4_k_cu_5727c980_190674cuda3std3__45__cpo6cbeginE:
	.zero		1
	.type		_ZN40_INTERNAL_870c6983_4_k_cu_5727c980_190674cuda3std3__48in_placeE,@object
	.size		_ZN40_INTERNAL_870c6983_4_k_cu_5727c980_190674cuda3std3__48in_placeE,(_ZN40_INTERNAL_870c6983_4_k_cu_5727c980_190674cuda3std6ranges3__45__cpo9iter_moveE - _ZN40_INTERNAL_870c6983_4_k_cu_5727c980_190674cuda3std3__48in_placeE)
_ZN40_INTERNAL_870c6983_4_k_cu_5727c980_190674cuda3std3__48in_placeE:
	.zero		1
	.type		_ZN40_INTERNAL_870c6983_4_k_cu_5727c980_190674cuda3std6ranges3__45__cpo9iter_moveE,@object
	.size		_ZN40_INTERNAL_870c6983_4_k_cu_5727c980_190674cuda3std6ranges3__45__cpo9iter_moveE,(_ZN40_INTERNAL_870c6983_4_k_cu_5727c980_190674cuda3std3__45__cpo5beginE - _ZN40_INTERNAL_870c6983_4_k_cu_5727c980_190674cuda3std6ranges3__45__cpo9iter_moveE)
_ZN40_INTERNAL_870c6983_4_k_cu_5727c980_190674cuda3std6ranges3__45__cpo9iter_moveE:
	.zero		1
	.type		_ZN40_INTERNAL_870c6983_4_k_cu_5727c980_190674cuda3std3__45__cpo5beginE,@object
	.size		_ZN40_INTERNAL_870c6983_4_k_cu_5727c980_190674cuda3std3__45__cpo5beginE,(_ZN40_INTERNAL_870c6983_4_k_cu_5727c980_190674cuda3std3__442_GLOBAL__N__870c6983_4_k_cu_5727c980_190676ignoreE - _ZN40_INTERNAL_870c6983_4_k_cu_5727c980_190674cuda3std3__45__cpo5beginE)
_ZN40_INTERNAL_870c6983_4_k_cu_5727c980_190674cuda3std3__45__cpo5beginE:
	.zero		1
	.type		_ZN40_INTERNAL_870c6983_4_k_cu_5727c980_190674cuda3std3__442_GLOBAL__N__870c6983_4_k_cu_5727c980_190676ignoreE,@object
	.size		_ZN40_INTERNAL_870c6983_4_k_cu_5727c980_190674cuda3std3__442_GLOBAL__N__870c6983_4_k_cu_5727c980_190676ignoreE,(_ZN40_INTERNAL_870c6983_4_k_cu_5727c980_190674cute7productE - _ZN40_INTERNAL_870c6983_4_k_cu_5727c980_190674cuda3std3__442_GLOBAL__N__870c6983_4_k_cu_5727c980_190676ignoreE)
_ZN40_INTERNAL_870c6983_4_k_cu_5727c980_190674cuda3std3__442_GLOBAL__N__870c6983_4_k_cu_5727c980_190676ignoreE:
	.zero		1
	.type		_ZN40_INTERNAL_870c6983_4_k_cu_5727c980_190674cute7productE,@object
	.size		_ZN40_INTERNAL_870c6983_4_k_cu_5727c980_190674cute7productE,(_ZN40_INTERNAL_870c6983_4_k_cu_5727c980_190674cuda3std3__45__cpo3endE - _ZN40_INTERNAL_870c6983_4_k_cu_5727c980_190674cute7productE)
_ZN40_INTERNAL_870c6983_4_k_cu_5727c980_190674cute7productE:
	.zero		1
	.type		_ZN40_INTERNAL_870c6983_4_k_cu_5727c980_190674cuda3std3__45__cpo3endE,@object
	.size		_ZN40_INTERNAL_870c6983_4_k_cu_5727c980_190674cuda3std3__45__cpo3endE,(_ZN40_INTERNAL_870c6983_4_k_cu_5727c980_190674cuda3std3__419piecewise_constructE - _ZN40_INTERNAL_870c6983_4_k_cu_5727c980_190674cuda3std3__45__cpo3endE)
_ZN40_INTERNAL_870c6983_4_k_cu_5727c980_190674cuda3std3__45__cpo3endE:
	.zero		1
	.type		_ZN40_INTERNAL_870c6983_4_k_cu_5727c980_190674cuda3std3__419piecewise_constructE,@object
	.size		_ZN40_INTERNAL_870c6983_4_k_cu_5727c980_190674cuda3std3__419piecewise_constructE,(_ZN40_INTERNAL_870c6983_4_k_cu_5727c980_190674cuda3std3__45__cpo4cendE - _ZN40_INTERNAL_870c6983_4_k_cu_5727c980_190674cuda3std3__419piecewise_constructE)
_ZN40_INTERNAL_870c6983_4_k_cu_5727c980_190674cuda3std3__419piecewise_constructE:
	.zero		1
	.type		_ZN40_INTERNAL_870c6983_4_k_cu_5727c980_190674cuda3std3__45__cpo4cendE,@object
	.size		_ZN40_INTERNAL_870c6983_4_k_cu_5727c980_190674cuda3std3__45__cpo4cendE,(_ZN40_INTERNAL_870c6983_4_k_cu_5727c980_190674cuda3std6ranges3__45__cpo4swapE - _ZN40_INTERNAL_870c6983_4_k_cu_5727c980_190674cuda3std3__45__cpo4cendE)
_ZN40_INTERNAL_870c6983_4_k_cu_5727c980_190674cuda3std3__45__cpo4cendE:
	.zero		1
	.type		_ZN40_INTERNAL_870c6983_4_k_cu_5727c980_190674cuda3std6ranges3__45__cpo4swapE,@object
	.size		_ZN40_INTERNAL_870c6983_4_k_cu_5727c980_190674cuda3std6ranges3__45__cpo4swapE,(.L_7 - _ZN40_INTERNAL_870c6983_4_k_cu_5727c980_190674cuda3std6ranges3__45__cpo4swapE)
_ZN40_INTERNAL_870c6983_4_k_cu_5727c980_190674cuda3std6ranges3__45__cpo4swapE:
	.zero		1
.L_7:


//--------------------- .nv.constant0._ZN7cutlass13device_kernelINS_4gemm6kernel13GemmUniversalIN4cute5tupleIJiiiiEEENS1_10collective13CollectiveMmaINS1_37MainloopSm90TmaGmmaWarpSpecializedFP8ILi4ENS5_IJNS4_1CILi1EEESB_SB_EEENS1_35KernelTmaWarpSpecializedCooperativeEEENS5_IJNSA_ILi256EEENSA_ILi128EEESG_EEENS_12float_e4m3_tENS5_IJlSB_lEEESI_SJ_NS4_8TiledMMAINS4_8MMA_AtomIJNS4_4SM904GMMA31MMA_64x128x32_F32E4M3E4M3_SS_TNILNSN_7ScaleInE1ELSP_1EEEEEENS4_6LayoutINS5_IJNSA_ILi2EEESB_SB_EEENS5_IJSB_NSA_ILi0EEESV_EEEEENS5_IJNS4_10UnderscoreESY_SY_EEEEENS4_13SM90_TMA_LOADENS4_14ComposedLayoutINS4_7SwizzleILi3ELi4ELi3EEENS4_18smem_ptr_flag_bitsILi8EEENSS_INS5_IJNSA_ILi8EEESG_EEENS5_IJSG_SB_EEEEEEEvNS4_8identityES11_S1B_vS1C_EENS_8epilogue10collective6detail29Sm90TmaWarpSpecializedAdapterINS1F_15DefaultEpilogueISI_SJ_SJ_NS1E_6thread17LinearCombinationISI_Li1EffLNS1J_9ScaleType4KindE0ELNS_15FloatRoundStyleE2ESI_EENS1_15EpilogueDefaultEEEEEvvEEEEvNT_6ParamsE --------------------------
	.section	.nv.constant0._ZN7cutlass13device_kernelINS_4gemm6kernel13GemmUniversalIN4cute5tupleIJiiiiEEENS1_10collective13CollectiveMmaINS1_37MainloopSm90TmaGmmaWarpSpecializedFP8ILi4ENS5_IJNS4_1CILi1EEESB_SB_EEENS1_35KernelTmaWarpSpecializedCooperativeEEENS5_IJNSA_ILi256EEENSA_ILi128EEESG_EEENS_12float_e4m3_tENS5_IJlSB_lEEESI_SJ_NS4_8TiledMMAINS4_8MMA_AtomIJNS4_4SM904GMMA31MMA_64x128x32_F32E4M3E4M3_SS_TNILNSN_7ScaleInE1ELSP_1EEEEEENS4_6LayoutINS5_IJNSA_ILi2EEESB_SB_EEENS5_IJSB_NSA_ILi0EEESV_EEEEENS5_IJNS4_10UnderscoreESY_SY_EEEEENS4_13SM90_TMA_LOADENS4_14ComposedLayoutINS4_7SwizzleILi3ELi4ELi3EEENS4_18smem_ptr_flag_bitsILi8EEENSS_INS5_IJNSA_ILi8EEESG_EEENS5_IJSG_SB_EEEEEEEvNS4_8identityES11_S1B_vS1C_EENS_8epilogue10collective6detail29Sm90TmaWarpSpecializedAdapterINS1F_15DefaultEpilogueISI_SJ_SJ_NS1E_6thread17LinearCombinationISI_Li1EffLNS1J_9ScaleType4KindE0ELNS_15FloatRoundStyleE2ESI_EENS1_15EpilogueDefaultEEEEEvvEEEEvNT_6ParamsE,"a",@progbits
	.sectionflags	@""
	.align	4
.nv.constant0._ZN7cutlass13device_kernelINS_4gemm6kernel13GemmUniversalIN4cute5tupleIJiiiiEEENS1_10collective13CollectiveMmaINS1_37MainloopSm90TmaGmmaWarpSpecializedFP8ILi4ENS5_IJNS4_1CILi1EEESB_SB_EEENS1_35KernelTmaWarpSpecializedCooperativeEEENS5_IJNSA_ILi256EEENSA_ILi128EEESG_EEENS_12float_e4m3_tENS5_IJlSB_lEEESI_SJ_NS4_8TiledMMAINS4_8MMA_AtomIJNS4_4SM904GMMA31MMA_64x128x32_F32E4M3E4M3_SS_TNILNSN_7ScaleInE1ELSP_1EEEEEENS4_6LayoutINS5_IJNSA_ILi2EEESB_SB_EEENS5_IJSB_NSA_ILi0EEESV_EEEEENS5_IJNS4_10UnderscoreESY_SY_EEEEENS4_13SM90_TMA_LOADENS4_14ComposedLayoutINS4_7SwizzleILi3ELi4ELi3EEENS4_18smem_ptr_flag_bitsILi8EEENSS_INS5_IJNSA_ILi8EEESG_EEENS5_IJSG_SB_EEEEEEEvNS4_8identityES11_S1B_vS1C_EENS_8epilogue10collective6detail29Sm90TmaWarpSpecializedAdapterINS1F_15DefaultEpilogueISI_SJ_SJ_NS1E_6thread17LinearCombinationISI_Li1EffLNS1J_9ScaleType4KindE0ELNS_15FloatRoundStyleE2ESI_EENS1_15EpilogueDefaultEEEEEvvEEEEvNT_6ParamsE:
	.zero		1664


//--------------------- SYMBOLS --------------------------

	.type		.nv.reservedSmem.offset0,@object
	.size		.nv.reservedSmem.offset0,0x4
